//
// Generated by NVIDIA NVVM Compiler
//
// Compiler Build ID: CL-36424714
// Cuda compilation tools, release 13.0, V13.0.88
// Based on NVVM 20.0.0
//

.version 9.0
.target sm_100
.address_size 64

	// .globl	_Z10gpu_conv1diPfiS_S_

.visible .entry _Z10gpu_conv1diPfiS_S_(
	.param .u32 _Z10gpu_conv1diPfiS_S__param_0,
	.param .u64 .ptr .align 1 _Z10gpu_conv1diPfiS_S__param_1,
	.param .u32 _Z10gpu_conv1diPfiS_S__param_2,
	.param .u64 .ptr .align 1 _Z10gpu_conv1diPfiS_S__param_3,
	.param .u64 .ptr .align 1 _Z10gpu_conv1diPfiS_S__param_4
)
{
	.reg .pred 	%p<9>;
	.reg .b32 	%r<34>;
	.reg .b32 	%f<57>;
	.reg .b64 	%rd<43>;

	ld.param.u32 	%r17, [_Z10gpu_conv1diPfiS_S__param_0];
	ld.param.u64 	%rd8, [_Z10gpu_conv1diPfiS_S__param_1];
	ld.param.u64 	%rd9, [_Z10gpu_conv1diPfiS_S__param_3];
	ld.param.u64 	%rd7, [_Z10gpu_conv1diPfiS_S__param_4];
	cvta.to.global.u64 	%rd1, %rd9;
	cvta.to.global.u64 	%rd2, %rd8;
	mov.u32 	%r18, %tid.x;
	mov.u32 	%r19, %ctaid.x;
	shl.b32 	%r20, %r19, 6;
	add.s32 	%r1, %r20, %r18;
	setp.ge.s32 	%p1, %r1, %r17;
	@%p1 bra 	$L__BB0_12;
	max.s32 	%r2, %r1, 9;
	add.s32 	%r31, %r2, -9;
	setp.gt.s32 	%p2, %r31, %r1;
	mov.f32 	%f56, 0f00000000;
	@%p2 bra 	$L__BB0_11;
	sub.s32 	%r21, %r1, %r2;
	add.s32 	%r4, %r21, 10;
	and.b32  	%r5, %r4, 15;
	setp.eq.s32 	%p3, %r5, 0;
	@%p3 bra 	$L__BB0_11;
	and.b32  	%r6, %r4, 7;
	setp.lt.u32 	%p4, %r5, 8;
	mov.f32 	%f56, 0f00000000;
	@%p4 bra 	$L__BB0_5;
	mul.wide.u32 	%rd10, %r31, 4;
	add.s64 	%rd11, %rd2, %rd10;
	ld.global.f32 	%f14, [%rd11];
	cvt.s64.s32 	%rd12, %r1;
	cvt.u64.u32 	%rd13, %r2;
	sub.s64 	%rd14, %rd12, %rd13;
	shl.b64 	%rd15, %rd14, 2;
	add.s64 	%rd16, %rd1, %rd15;
	ld.global.f32 	%f15, [%rd16+36];
	fma.rn.f32 	%f16, %f14, %f15, 0f00000000;
	add.s32 	%r22, %r2, -8;
	mul.wide.u32 	%rd17, %r22, 4;
	add.s64 	%rd18, %rd2, %rd17;
	ld.global.f32 	%f17, [%rd18];
	ld.global.f32 	%f18, [%rd16+32];
	fma.rn.f32 	%f19, %f17, %f18, %f16;
	add.s32 	%r23, %r2, -7;
	mul.wide.u32 	%rd19, %r23, 4;
	add.s64 	%rd20, %rd2, %rd19;
	ld.global.f32 	%f20, [%rd20];
	ld.global.f32 	%f21, [%rd16+28];
	fma.rn.f32 	%f22, %f20, %f21, %f19;
	add.s32 	%r24, %r2, -6;
	mul.wide.u32 	%rd21, %r24, 4;
	add.s64 	%rd22, %rd2, %rd21;
	ld.global.f32 	%f23, [%rd22];
	ld.global.f32 	%f24, [%rd16+24];
	fma.rn.f32 	%f25, %f23, %f24, %f22;
	add.s32 	%r25, %r2, -5;
	mul.wide.u32 	%rd23, %r25, 4;
	add.s64 	%rd24, %rd2, %rd23;
	ld.global.f32 	%f26, [%rd24];
	ld.global.f32 	%f27, [%rd16+20];
	fma.rn.f32 	%f28, %f26, %f27, %f25;
	add.s32 	%r26, %r2, -4;
	mul.wide.u32 	%rd25, %r26, 4;
	add.s64 	%rd26, %rd2, %rd25;
	ld.global.f32 	%f29, [%rd26];
	ld.global.f32 	%f30, [%rd16+16];
	fma.rn.f32 	%f31, %f29, %f30, %f28;
	add.s32 	%r27, %r2, -3;
	mul.wide.u32 	%rd27, %r27, 4;
	add.s64 	%rd28, %rd2, %rd27;
	ld.global.f32 	%f32, [%rd28];
	ld.global.f32 	%f33, [%rd16+12];
	fma.rn.f32 	%f34, %f32, %f33, %f31;
	add.s32 	%r28, %r2, -2;
	mul.wide.u32 	%rd29, %r28, 4;
	add.s64 	%rd30, %rd2, %rd29;
	ld.global.f32 	%f35, [%rd30];
	ld.global.f32 	%f36, [%rd16+8];
	fma.rn.f32 	%f56, %f35, %f36, %f34;
	add.s32 	%r31, %r2, -1;
$L__BB0_5:
	setp.eq.s32 	%p5, %r6, 0;
	@%p5 bra 	$L__BB0_11;
	and.b32  	%r9, %r4, 3;
	setp.lt.u32 	%p6, %r6, 4;
	@%p6 bra 	$L__BB0_8;
	mul.wide.u32 	%rd31, %r31, 4;
	add.s64 	%rd32, %rd2, %rd31;
	ld.global.f32 	%f38, [%rd32];
	sub.s32 	%r29, %r1, %r31;
	mul.wide.s32 	%rd33, %r29, 4;
	add.s64 	%rd34, %rd1, %rd33;
	ld.global.f32 	%f39, [%rd34];
	fma.rn.f32 	%f40, %f38, %f39, %f56;
	ld.global.f32 	%f41, [%rd32+4];
	ld.global.f32 	%f42, [%rd34+-4];
	fma.rn.f32 	%f43, %f41, %f42, %f40;
	ld.global.f32 	%f44, [%rd32+8];
	ld.global.f32 	%f45, [%rd34+-8];
	fma.rn.f32 	%f46, %f44, %f45, %f43;
	ld.global.f32 	%f47, [%rd32+12];
	ld.global.f32 	%f48, [%rd34+-12];
	fma.rn.f32 	%f56, %f47, %f48, %f46;
	add.s32 	%r31, %r31, 4;
$L__BB0_8:
	setp.eq.s32 	%p7, %r9, 0;
	@%p7 bra 	$L__BB0_11;
	mul.wide.s32 	%rd35, %r1, 4;
	add.s64 	%rd3, %rd1, %rd35;
	mul.wide.u32 	%rd36, %r31, 4;
	add.s64 	%rd42, %rd2, %rd36;
	neg.s32 	%r32, %r9;
$L__BB0_10:
	.pragma "nounroll";
	mul.wide.s32 	%rd37, %r31, 4;
	sub.s64 	%rd38, %rd3, %rd37;
	ld.global.f32 	%f49, [%rd42];
	ld.global.f32 	%f50, [%rd38];
	fma.rn.f32 	%f56, %f49, %f50, %f56;
	add.s32 	%r31, %r31, 1;
	add.s64 	%rd42, %rd42, 4;
	add.s32 	%r32, %r32, 1;
	setp.ne.s32 	%p8, %r32, 0;
	@%p8 bra 	$L__BB0_10;
$L__BB0_11:
	cvta.to.global.u64 	%rd39, %rd7;
	mul.wide.s32 	%rd40, %r1, 4;
	add.s64 	%rd41, %rd39, %rd40;
	st.global.f32 	[%rd41], %f56;
$L__BB0_12:
	ret;

}
	// .globl	_Z10gpu_conv2diiPfiiS_S_
.visible .entry _Z10gpu_conv2diiPfiiS_S_(
	.param .u32 _Z10gpu_conv2diiPfiiS_S__param_0,
	.param .u32 _Z10gpu_conv2diiPfiiS_S__param_1,
	.param .u64 .ptr .align 1 _Z10gpu_conv2diiPfiiS_S__param_2,
	.param .u32 _Z10gpu_conv2diiPfiiS_S__param_3,
	.param .u32 _Z10gpu_conv2diiPfiiS_S__param_4,
	.param .u64 .ptr .align 1 _Z10gpu_conv2diiPfiiS_S__param_5,
	.param .u64 .ptr .align 1 _Z10gpu_conv2diiPfiiS_S__param_6
)
{
	.reg .pred 	%p<16>;
	.reg .b32 	%r<69>;
	.reg .b32 	%f<119>;
	.reg .b64 	%rd<45>;

	ld.param.u32 	%r35, [_Z10gpu_conv2diiPfiiS_S__param_0];
	ld.param.u32 	%r36, [_Z10gpu_conv2diiPfiiS_S__param_1];
	ld.param.u64 	%rd6, [_Z10gpu_conv2diiPfiiS_S__param_2];
	ld.param.u32 	%r33, [_Z10gpu_conv2diiPfiiS_S__param_3];
	ld.param.u32 	%r34, [_Z10gpu_conv2diiPfiiS_S__param_4];
	ld.param.u64 	%rd7, [_Z10gpu_conv2diiPfiiS_S__param_5];
	ld.param.u64 	%rd5, [_Z10gpu_conv2diiPfiiS_S__param_6];
	cvta.to.global.u64 	%rd1, %rd7;
	cvta.to.global.u64 	%rd2, %rd6;
	mov.u32 	%r37, %tid.x;
	mov.u32 	%r38, %ctaid.x;
	mov.u32 	%r39, %ntid.x;
	mad.lo.s32 	%r1, %r38, %r39, %r37;
	mov.u32 	%r40, %tid.y;
	mov.u32 	%r41, %ctaid.y;
	mov.u32 	%r42, %ntid.y;
	mad.lo.s32 	%r43, %r41, %r42, %r40;
	setp.ge.s32 	%p1, %r1, %r35;
	setp.ge.s32 	%p2, %r43, %r36;
	or.pred  	%p3, %p1, %p2;
	@%p3 bra 	$L__BB1_20;
	sub.s32 	%r44, %r1, %r33;
	max.s32 	%r64, %r44, -1;
	setp.ge.s32 	%p4, %r64, %r1;
	mov.f32 	%f115, 0f00000000;
	@%p4 bra 	$L__BB1_19;
	sub.s32 	%r45, %r43, %r34;
	max.s32 	%r4, %r45, -1;
	add.s32 	%r5, %r4, 1;
	sub.s32 	%r6, %r43, %r4;
	and.b32  	%r7, %r6, 15;
	and.b32  	%r8, %r6, 7;
	and.b32  	%r9, %r6, 3;
	mov.f32 	%f115, 0f00000000;
	bra.uni 	$L__BB1_15;
$L__BB1_3:
	add.s32 	%r62, %r68, 1;
$L__BB1_4:
	setp.eq.s32 	%p8, %r7, 0;
	@%p8 bra 	$L__BB1_14;
	add.s32 	%r52, %r7, -1;
	setp.lt.u32 	%p9, %r52, 7;
	@%p9 bra 	$L__BB1_7;
	add.s32 	%r53, %r62, %r18;
	mul.wide.u32 	%rd17, %r53, 4;
	add.s64 	%rd18, %rd2, %rd17;
	ld.global.f32 	%f68, [%rd18];
	sub.s32 	%r54, %r20, %r62;
	mul.wide.s32 	%rd19, %r54, 4;
	add.s64 	%rd20, %rd1, %rd19;
	ld.global.f32 	%f69, [%rd20];
	fma.rn.f32 	%f70, %f68, %f69, %f115;
	cvt.u64.u32 	%rd21, %r18;
	cvt.u64.u32 	%rd22, %r62;
	add.s64 	%rd23, %rd22, %rd21;
	shl.b64 	%rd24, %rd23, 2;
	add.s64 	%rd25, %rd2, %rd24;
	ld.global.f32 	%f71, [%rd25+4];
	ld.global.f32 	%f72, [%rd20+-4];
	fma.rn.f32 	%f73, %f71, %f72, %f70;
	ld.global.f32 	%f74, [%rd25+8];
	ld.global.f32 	%f75, [%rd20+-8];
	fma.rn.f32 	%f76, %f74, %f75, %f73;
	ld.global.f32 	%f77, [%rd25+12];
	ld.global.f32 	%f78, [%rd20+-12];
	fma.rn.f32 	%f79, %f77, %f78, %f76;
	ld.global.f32 	%f80, [%rd25+16];
	ld.global.f32 	%f81, [%rd20+-16];
	fma.rn.f32 	%f82, %f80, %f81, %f79;
	ld.global.f32 	%f83, [%rd25+20];
	ld.global.f32 	%f84, [%rd20+-20];
	fma.rn.f32 	%f85, %f83, %f84, %f82;
	ld.global.f32 	%f86, [%rd25+24];
	ld.global.f32 	%f87, [%rd20+-24];
	fma.rn.f32 	%f88, %f86, %f87, %f85;
	ld.global.f32 	%f89, [%rd25+28];
	ld.global.f32 	%f90, [%rd20+-28];
	fma.rn.f32 	%f115, %f89, %f90, %f88;
	add.s32 	%r62, %r62, 8;
$L__BB1_7:
	setp.eq.s32 	%p10, %r8, 0;
	@%p10 bra 	$L__BB1_14;
	add.s32 	%r55, %r8, -1;
	setp.lt.u32 	%p11, %r55, 3;
	@%p11 bra 	$L__BB1_10;
	add.s32 	%r56, %r62, %r18;
	mul.wide.u32 	%rd26, %r56, 4;
	add.s64 	%rd27, %rd2, %rd26;
	ld.global.f32 	%f92, [%rd27];
	sub.s32 	%r57, %r20, %r62;
	mul.wide.s32 	%rd28, %r57, 4;
	add.s64 	%rd29, %rd1, %rd28;
	ld.global.f32 	%f93, [%rd29];
	fma.rn.f32 	%f94, %f92, %f93, %f115;
	cvt.u64.u32 	%rd30, %r18;
	cvt.u64.u32 	%rd31, %r62;
	add.s64 	%rd32, %rd31, %rd30;
	shl.b64 	%rd33, %rd32, 2;
	add.s64 	%rd34, %rd2, %rd33;
	ld.global.f32 	%f95, [%rd34+4];
	ld.global.f32 	%f96, [%rd29+-4];
	fma.rn.f32 	%f97, %f95, %f96, %f94;
	ld.global.f32 	%f98, [%rd34+8];
	ld.global.f32 	%f99, [%rd29+-8];
	fma.rn.f32 	%f100, %f98, %f99, %f97;
	ld.global.f32 	%f101, [%rd34+12];
	ld.global.f32 	%f102, [%rd29+-12];
	fma.rn.f32 	%f115, %f101, %f102, %f100;
	add.s32 	%r62, %r62, 4;
$L__BB1_10:
	setp.eq.s32 	%p12, %r9, 0;
	@%p12 bra 	$L__BB1_14;
	setp.eq.s32 	%p13, %r9, 1;
	add.s32 	%r58, %r62, %r18;
	mul.wide.u32 	%rd35, %r58, 4;
	add.s64 	%rd36, %rd2, %rd35;
	ld.global.f32 	%f103, [%rd36];
	sub.s32 	%r59, %r20, %r62;
	mul.wide.s32 	%rd37, %r59, 4;
	add.s64 	%rd3, %rd1, %rd37;
	ld.global.f32 	%f104, [%rd3];
	fma.rn.f32 	%f115, %f103, %f104, %f115;
	@%p13 bra 	$L__BB1_14;
	setp.eq.s32 	%p14, %r9, 2;
	cvt.u64.u32 	%rd38, %r18;
	cvt.u64.u32 	%rd39, %r62;
	add.s64 	%rd40, %rd39, %rd38;
	shl.b64 	%rd41, %rd40, 2;
	add.s64 	%rd4, %rd2, %rd41;
	ld.global.f32 	%f105, [%rd4+4];
	ld.global.f32 	%f106, [%rd3+-4];
	fma.rn.f32 	%f115, %f105, %f106, %f115;
	@%p14 bra 	$L__BB1_14;
	ld.global.f32 	%f107, [%rd4+8];
	ld.global.f32 	%f108, [%rd3+-8];
	fma.rn.f32 	%f115, %f107, %f108, %f115;
$L__BB1_14:
	setp.eq.s32 	%p15, %r1, %r64;
	@%p15 bra 	$L__BB1_19;
$L__BB1_15:
	setp.gt.u32 	%p5, %r5, %r43;
	add.s32 	%r64, %r64, 1;
	@%p5 bra 	$L__BB1_14;
	sub.s32 	%r46, %r4, %r43;
	setp.gt.u32 	%p6, %r46, -16;
	mul.lo.s32 	%r18, %r64, %r36;
	sub.s32 	%r47, %r1, %r64;
	mul.lo.s32 	%r19, %r47, %r34;
	add.s32 	%r20, %r19, %r43;
	mov.u32 	%r62, %r5;
	@%p6 bra 	$L__BB1_4;
	and.b32  	%r48, %r6, -16;
	neg.s32 	%r65, %r48;
	add.s32 	%r67, %r6, %r19;
	add.s32 	%r66, %r4, %r18;
	mov.u32 	%r68, %r4;
$L__BB1_18:
	.pragma "nounroll";
	add.s32 	%r49, %r68, 1;
	add.s32 	%r50, %r66, 1;
	mul.wide.u32 	%rd8, %r50, 4;
	add.s64 	%rd9, %rd2, %rd8;
	ld.global.f32 	%f20, [%rd9];
	add.s32 	%r51, %r67, -1;
	mul.wide.s32 	%rd10, %r51, 4;
	add.s64 	%rd11, %rd1, %rd10;
	ld.global.f32 	%f21, [%rd11];
	fma.rn.f32 	%f22, %f20, %f21, %f115;
	cvt.u64.u32 	%rd12, %r18;
	cvt.u64.u32 	%rd13, %r49;
	add.s64 	%rd14, %rd13, %rd12;
	shl.b64 	%rd15, %rd14, 2;
	add.s64 	%rd16, %rd2, %rd15;
	ld.global.f32 	%f23, [%rd16+4];
	ld.global.f32 	%f24, [%rd11+-4];
	fma.rn.f32 	%f25, %f23, %f24, %f22;
	ld.global.f32 	%f26, [%rd16+8];
	ld.global.f32 	%f27, [%rd11+-8];
	fma.rn.f32 	%f28, %f26, %f27, %f25;
	ld.global.f32 	%f29, [%rd16+12];
	ld.global.f32 	%f30, [%rd11+-12];
	fma.rn.f32 	%f31, %f29, %f30, %f28;
	ld.global.f32 	%f32, [%rd16+16];
	ld.global.f32 	%f33, [%rd11+-16];
	fma.rn.f32 	%f34, %f32, %f33, %f31;
	ld.global.f32 	%f35, [%rd16+20];
	ld.global.f32 	%f36, [%rd11+-20];
	fma.rn.f32 	%f37, %f35, %f36, %f34;
	ld.global.f32 	%f38, [%rd16+24];
	ld.global.f32 	%f39, [%rd11+-24];
	fma.rn.f32 	%f40, %f38, %f39, %f37;
	ld.global.f32 	%f41, [%rd16+28];
	ld.global.f32 	%f42, [%rd11+-28];
	fma.rn.f32 	%f43, %f41, %f42, %f40;
	ld.global.f32 	%f44, [%rd16+32];
	ld.global.f32 	%f45, [%rd11+-32];
	fma.rn.f32 	%f46, %f44, %f45, %f43;
	ld.global.f32 	%f47, [%rd16+36];
	ld.global.f32 	%f48, [%rd11+-36];
	fma.rn.f32 	%f49, %f47, %f48, %f46;
	ld.global.f32 	%f50, [%rd16+40];
	ld.global.f32 	%f51, [%rd11+-40];
	fma.rn.f32 	%f52, %f50, %f51, %f49;
	ld.global.f32 	%f53, [%rd16+44];
	ld.global.f32 	%f54, [%rd11+-44];
	fma.rn.f32 	%f55, %f53, %f54, %f52;
	ld.global.f32 	%f56, [%rd16+48];
	ld.global.f32 	%f57, [%rd11+-48];
	fma.rn.f32 	%f58, %f56, %f57, %f55;
	ld.global.f32 	%f59, [%rd16+52];
	ld.global.f32 	%f60, [%rd11+-52];
	fma.rn.f32 	%f61, %f59, %f60, %f58;
	ld.global.f32 	%f62, [%rd16+56];
	ld.global.f32 	%f63, [%rd11+-56];
	fma.rn.f32 	%f64, %f62, %f63, %f61;
	ld.global.f32 	%f65, [%rd16+60];
	ld.global.f32 	%f66, [%rd11+-60];
	fma.rn.f32 	%f115, %f65, %f66, %f64;
	add.s32 	%r68, %r68, 16;
	add.s32 	%r67, %r67, -16;
	add.s32 	%r66, %r66, 16;
	add.s32 	%r65, %r65, 16;
	setp.eq.s32 	%p7, %r65, 0;
	@%p7 bra 	$L__BB1_3;
	bra.uni 	$L__BB1_18;
$L__BB1_19:
	mad.lo.s32 	%r60, %r36, %r1, %r43;
	cvta.to.global.u64 	%rd42, %rd5;
	mul.wide.s32 	%rd43, %r60, 4;
	add.s64 	%rd44, %rd42, %rd43;
	st.global.f32 	[%rd44], %f115;
$L__BB1_20:
	ret;

}


// ===== COMPILED SASS (sm_100) =====

	.target	sm_100

	.elftype	@"ET_EXEC"


//--------------------- .note.nv.tkinfo           --------------------------
	.section	.note.nv.tkinfo,"",@"SHT_NOTE"
	.sectionflags	@"SHF_NOTE_NV_TKINFO"
	.tkinfo
        /*0018*/ 	.word	0x00000002
        /*0030*/ 	.string	""
        /*0030*/ 	.string	"ptxas"
        /*0030*/ 	.string	"Cuda compilation tools, release 13.0, V13.0.88"
        /*0030*/ 	.string	"Build cuda_13.0.r13.0/compiler.36424714_0"
        /*0030*/ 	.string	"-arch sm_100 -m 64 "



//--------------------- .note.nv.cuinfo           --------------------------
	.section	.note.nv.cuinfo,"",@"SHT_NOTE"
	.sectionflags	@"SHF_NOTE_NV_CUINFO"
        /*0018*/ 	.short	0x0002
        /*001a*/ 	.short	0x0064
        /*001c*/ 	.short	0x0082
	.zero		2


//--------------------- .nv.info                  --------------------------
	.section	.nv.info,"",@"SHT_CUDA_INFO"
	.align	4


	//----- nvinfo : EIATTR_REGCOUNT
	.align		4
        /*0000*/ 	.byte	0x04, 0x2f
        /*0002*/ 	.short	(.L_1 - .L_0)
	.align		4
.L_0:
        /*0004*/ 	.word	index@(_Z10gpu_conv1diPfiS_S_)
        /*0008*/ 	.word	0x00000020


	//----- nvinfo : EIATTR_FRAME_SIZE
	.align		4
.L_1:
        /*000c*/ 	.byte	0x04, 0x11
        /*000e*/ 	.short	(.L_3 - .L_2)
	.align		4
.L_2:
        /*0010*/ 	.word	index@(_Z10gpu_conv1diPfiS_S_)
        /*0014*/ 	.word	0x00000000


	//----- nvinfo : EIATTR_REGCOUNT
	.align		4
.L_3:
        /*0018*/ 	.byte	0x04, 0x2f
        /*001a*/ 	.short	(.L_5 - .L_4)
	.align		4
.L_4:
        /*001c*/ 	.word	index@(_Z10gpu_conv2diiPfiiS_S_)
        /*0020*/ 	.word	0x00000020


	//----- nvinfo : EIATTR_FRAME_SIZE
	.align		4
.L_5:
        /*0024*/ 	.byte	0x04, 0x11
        /*0026*/ 	.short	(.L_7 - .L_6)
	.align		4
.L_6:
        /*0028*/ 	.word	index@(_Z10gpu_conv2diiPfiiS_S_)
        /*002c*/ 	.word	0x00000000


	//----- nvinfo : EIATTR_MIN_STACK_SIZE
	.align		4
.L_7:
        /*0030*/ 	.byte	0x04, 0x12
        /*0032*/ 	.short	(.L_9 - .L_8)
	.align		4
.L_8:
        /*0034*/ 	.word	index@(_Z10gpu_conv2diiPfiiS_S_)
        /*0038*/ 	.word	0x00000000


	//----- nvinfo : EIATTR_MIN_STACK_SIZE
	.align		4
.L_9:
        /*003c*/ 	.byte	0x04, 0x12
        /*003e*/ 	.short	(.L_11 - .L_10)
	.align		4
.L_10:
        /*0040*/ 	.word	index@(_Z10gpu_conv1diPfiS_S_)
        /*0044*/ 	.word	0x00000000
.L_11:


//--------------------- .nv.compat                --------------------------
	.section	.nv.compat,"",@"SHT_CUDA_COMPAT_INFO"
	.align	4
        /*0000*/ 	.byte	0x02, 0x09, 0x00, 0x00, 0x02, 0x02, 0x01, 0x00, 0x02, 0x05, 0x05, 0x00, 0x03, 0x07, 0x01, 0x01
        /*0010*/ 	.byte	0x02, 0x03, 0x00, 0x00, 0x02, 0x06, 0x01, 0x00, 0x04, 0x0b, 0x08, 0x00, 0x09, 0x00, 0x00, 0x00
        /*0020*/ 	.byte	0x00, 0x00, 0x00, 0x00


//--------------------- .nv.info._Z10gpu_conv2diiPfiiS_S_ --------------------------
	.section	.nv.info._Z10gpu_conv2diiPfiiS_S_,"",@"SHT_CUDA_INFO"
	.sectionflags	@""
	.align	4


	//----- nvinfo : EIATTR_CUDA_API_VERSION
	.align		4
        /*0000*/ 	.byte	0x04, 0x37
        /*0002*/ 	.short	(.L_13 - .L_12)
.L_12:
        /*0004*/ 	.word	0x00000082


	//----- nvinfo : EIATTR_KPARAM_INFO
	.align		4
.L_13:
        /*0008*/ 	.byte	0x04, 0x17
        /*000a*/ 	.short	(.L_15 - .L_14)
.L_14:
        /*000c*/ 	.word	0x00000000
        /*0010*/ 	.short	0x0006
        /*0012*/ 	.short	0x0020
        /*0014*/ 	.byte	0x00, 0xf5, 0x21, 0x00


	//----- nvinfo : EIATTR_KPARAM_INFO
	.align		4
.L_15:
        /*0018*/ 	.byte	0x04, 0x17
        /*001a*/ 	.short	(.L_17 - .L_16)
.L_16:
        /*001c*/ 	.word	0x00000000
        /*0020*/ 	.short	0x0005
        /*0022*/ 	.short	0x0018
        /*0024*/ 	.byte	0x00, 0xf5, 0x21, 0x00


	//----- nvinfo : EIATTR_KPARAM_INFO
	.align		4
.L_17:
        /*0028*/ 	.byte	0x04, 0x17
        /*002a*/ 	.short	(.L_19 - .L_18)
.L_18:
        /*002c*/ 	.word	0x00000000
        /*0030*/ 	.short	0x0004
        /*0032*/ 	.short	0x0014
        /*0034*/ 	.byte	0x00, 0xf0, 0x11, 0x00


	//----- nvinfo : EIATTR_KPARAM_INFO
	.align		4
.L_19:
        /*0038*/ 	.byte	0x04, 0x17
        /*003a*/ 	.short	(.L_21 - .L_20)
.L_20:
        /*003c*/ 	.word	0x00000000
        /*0040*/ 	.short	0x0003
        /*0042*/ 	.short	0x0010
        /*0044*/ 	.byte	0x00, 0xf0, 0x11, 0x00


	//----- nvinfo : EIATTR_KPARAM_INFO
	.align		4
.L_21:
        /*0048*/ 	.byte	0x04, 0x17
        /*004a*/ 	.short	(.L_23 - .L_22)
.L_22:
        /*004c*/ 	.word	0x00000000
        /*0050*/ 	.short	0x0002
        /*0052*/ 	.short	0x0008
        /*0054*/ 	.byte	0x00, 0xf5, 0x21, 0x00


	//----- nvinfo : EIATTR_KPARAM_INFO
	.align		4
.L_23:
        /*0058*/ 	.byte	0x04, 0x17
        /*005a*/ 	.short	(.L_25 - .L_24)
.L_24:
        /*005c*/ 	.word	0x00000000
        /*0060*/ 	.short	0x0001
        /*0062*/ 	.short	0x0004
        /*0064*/ 	.byte	0x00, 0xf0, 0x11, 0x00


	//----- nvinfo : EIATTR_KPARAM_INFO
	.align		4
.L_25:
        /*0068*/ 	.byte	0x04, 0x17
        /*006a*/ 	.short	(.L_27 - .L_26)
.L_26:
        /*006c*/ 	.word	0x00000000
        /*0070*/ 	.short	0x0000
        /*0072*/ 	.short	0x0000
        /*0074*/ 	.byte	0x00, 0xf0, 0x11, 0x00


	//----- nvinfo : EIATTR_SPARSE_MMA_MASK
	.align		4
.L_27:
        /*0078*/ 	.byte	0x03, 0x50
        /*007a*/ 	.short	0x0000


	//----- nvinfo : EIATTR_MAXREG_COUNT
	.align		4
        /*007c*/ 	.byte	0x03, 0x1b
        /*007e*/ 	.short	0x00ff


	//----- nvinfo : EIATTR_MERCURY_ISA_VERSION
	.align		4
        /*0080*/ 	.byte	0x03, 0x5f
        /*0082*/ 	.short	0x0101


	//----- nvinfo : EIATTR_VRC_CTA_INIT_COUNT
	.align		4
        /*0084*/ 	.byte	0x02, 0x4a
	.zero		1
	.zero		1


	//----- nvinfo : EIATTR_EXIT_INSTR_OFFSETS
	.align		4
        /*0088*/ 	.byte	0x04, 0x1c
        /*008a*/ 	.short	(.L_29 - .L_28)


	//   ....[0]....
.L_28:
        /*008c*/ 	.word	0x000000c0


	//   ....[1]....
        /*0090*/ 	.word	0x00000e10


	//----- nvinfo : EIATTR_CRS_STACK_SIZE
	.align		4
.L_29:
        /*0094*/ 	.byte	0x04, 0x1e
        /*0096*/ 	.short	(.L_31 - .L_30)
.L_30:
        /*0098*/ 	.word	0x00000000


	//----- nvinfo : EIATTR_CBANK_PARAM_SIZE
	.align		4
.L_31:
        /*009c*/ 	.byte	0x03, 0x19
        /*009e*/ 	.short	0x0028


	//----- nvinfo : EIATTR_PARAM_CBANK
	.align		4
        /*00a0*/ 	.byte	0x04, 0x0a
        /*00a2*/ 	.short	(.L_33 - .L_32)
	.align		4
.L_32:
        /*00a4*/ 	.word	index@(.nv.constant0._Z10gpu_conv2diiPfiiS_S_)
        /*00a8*/ 	.short	0x0380
        /*00aa*/ 	.short	0x0028


	//----- nvinfo : EIATTR_SW_WAR
	.align		4
.L_33:
        /*00ac*/ 	.byte	0x04, 0x36
        /*00ae*/ 	.short	(.L_35 - .L_34)
.L_34:
        /*00b0*/ 	.word	0x00000008
.L_35:


//--------------------- .nv.info._Z10gpu_conv1diPfiS_S_ --------------------------
	.section	.nv.info._Z10gpu_conv1diPfiS_S_,"",@"SHT_CUDA_INFO"
	.sectionflags	@""
	.align	4


	//----- nvinfo : EIATTR_CUDA_API_VERSION
	.align		4
        /*0000*/ 	.byte	0x04, 0x37
        /*0002*/ 	.short	(.L_37 - .L_36)
.L_36:
        /*0004*/ 	.word	0x00000082


	//----- nvinfo : EIATTR_KPARAM_INFO
	.align		4
.L_37:
        /*0008*/ 	.byte	0x04, 0x17
        /*000a*/ 	.short	(.L_39 - .L_38)
.L_38:
        /*000c*/ 	.word	0x00000000
        /*0010*/ 	.short	0x0004
        /*0012*/ 	.short	0x0020
        /*0014*/ 	.byte	0x00, 0xf5, 0x21, 0x00


	//----- nvinfo : EIATTR_KPARAM_INFO
	.align		4
.L_39:
        /*0018*/ 	.byte	0x04, 0x17
        /*001a*/ 	.short	(.L_41 - .L_40)
.L_40:
        /*001c*/ 	.word	0x00000000
        /*0020*/ 	.short	0x0003
        /*0022*/ 	.short	0x0018
        /*0024*/ 	.byte	0x00, 0xf5, 0x21, 0x00


	//----- nvinfo : EIATTR_KPARAM_INFO
	.align		4
.L_41:
        /*0028*/ 	.byte	0x04, 0x17
        /*002a*/ 	.short	(.L_43 - .L_42)
.L_42:
        /*002c*/ 	.word	0x00000000
        /*0030*/ 	.short	0x0002
        /*0032*/ 	.short	0x0010
        /*0034*/ 	.byte	0x00, 0xf0, 0x11, 0x00


	//----- nvinfo : EIATTR_KPARAM_INFO
	.align		4
.L_43:
        /*0038*/ 	.byte	0x04, 0x17
        /*003a*/ 	.short	(.L_45 - .L_44)
.L_44:
        /*003c*/ 	.word	0x00000000
        /*0040*/ 	.short	0x0001
        /*0042*/ 	.short	0x0008
        /*0044*/ 	.byte	0x00, 0xf5, 0x21, 0x00


	//----- nvinfo : EIATTR_KPARAM_INFO
	.align		4
.L_45:
        /*0048*/ 	.byte	0x04, 0x17
        /*004a*/ 	.short	(.L_47 - .L_46)
.L_46:
        /*004c*/ 	.word	0x00000000
        /*0050*/ 	.short	0x0000
        /*0052*/ 	.short	0x0000
        /*0054*/ 	.byte	0x00, 0xf0, 0x11, 0x00


	//----- nvinfo : EIATTR_SPARSE_MMA_MASK
	.align		4
.L_47:
        /*0058*/ 	.byte	0x03, 0x50
        /*005a*/ 	.short	0x0000


	//----- nvinfo : EIATTR_MAXREG_COUNT
	.align		4
        /*005c*/ 	.byte	0x03, 0x1b
        /*005e*/ 	.short	0x00ff


	//----- nvinfo : EIATTR_MERCURY_ISA_VERSION
	.align		4
        /*0060*/ 	.byte	0x03, 0x5f
        /*0062*/ 	.short	0x0101


	//----- nvinfo : EIATTR_VRC_CTA_INIT_COUNT
	.align		4
        /*0064*/ 	.byte	0x02, 0x4a
	.zero		1
	.zero		1


	//----- nvinfo : EIATTR_EXIT_INSTR_OFFSETS
	.align		4
        /*0068*/ 	.byte	0x04, 0x1c
        /*006a*/ 	.short	(.L_49 - .L_48)


	//   ....[0]....
.L_48:
        /*006c*/ 	.word	0x00000060


	//   ....[1]....
        /*0070*/ 	.word	0x00000790


	//----- nvinfo : EIATTR_CRS_STACK_SIZE
	.align		4
.L_49:
        /*0074*/ 	.byte	0x04, 0x1e
        /*0076*/ 	.short	(.L_51 - .L_50)
.L_50:
        /*0078*/ 	.word	0x00000000


	//----- nvinfo : EIATTR_CBANK_PARAM_SIZE
	.align		4
.L_51:
        /*007c*/ 	.byte	0x03, 0x19
        /*007e*/ 	.short	0x0028


	//----- nvinfo : EIATTR_PARAM_CBANK
	.align		4
        /*0080*/ 	.byte	0x04, 0x0a
        /*0082*/ 	.short	(.L_53 - .L_52)
	.align		4
.L_52:
        /*0084*/ 	.word	index@(.nv.constant0._Z10gpu_conv1diPfiS_S_)
        /*0088*/ 	.short	0x0380
        /*008a*/ 	.short	0x0028


	//----- nvinfo : EIATTR_SW_WAR
	.align		4
.L_53:
        /*008c*/ 	.byte	0x04, 0x36
        /*008e*/ 	.short	(.L_55 - .L_54)
.L_54:
        /*0090*/ 	.word	0x00000008
.L_55:


//--------------------- .nv.callgraph             --------------------------
	.section	.nv.callgraph,"",@"SHT_CUDA_CALLGRAPH"
	.align	4
	.sectionentsize	8
	.align		4
        /*0000*/ 	.word	0x00000000
	.align		4
        /*0004*/ 	.word	0xffffffff
	.align		4
        /*0008*/ 	.word	0x00000000
	.align		4
        /*000c*/ 	.word	0xfffffffe
	.align		4
        /*0010*/ 	.word	0x00000000
	.align		4
        /*0014*/ 	.word	0xfffffffd
	.align		4
        /*0018*/ 	.word	0x00000000
	.align		4
        /*001c*/ 	.word	0xfffffffc


//--------------------- .text._Z10gpu_conv2diiPfiiS_S_ --------------------------
	.section	.text._Z10gpu_conv2diiPfiiS_S_,"ax",@progbits
	.align	128
        .global         _Z10gpu_conv2diiPfiiS_S_
        .type           _Z10gpu_conv2diiPfiiS_S_,@function
        .size           _Z10gpu_conv2diiPfiiS_S_,(.L_x_22 - _Z10gpu_conv2diiPfiiS_S_)
        .other          _Z10gpu_conv2diiPfiiS_S_,@"STO_CUDA_ENTRY STV_DEFAULT"
_Z10gpu_conv2diiPfiiS_S_:
.text._Z10gpu_conv2diiPfiiS_S_:
[----:B------:R-:W-:Y:S01]  /*0000*/  LDC R1, c[0x0][0x37c] ;  /* 0x0000df00ff017b82 */ /* 0x000fe20000000800 */
[----:B------:R-:W0:Y:S07]  /*0010*/  S2R R0, SR_TID.Y ;  /* 0x0000000000007919 */ /* 0x000e2e0000002200 */
[----:B------:R-:W1:Y:S01]  /*0020*/  LDC R2, c[0x0][0x360] ;  /* 0x0000d800ff027b82 */ /* 0x000e620000000800 */
[----:B------:R-:W2:Y:S01]  /*0030*/  LDCU.64 UR6, c[0x0][0x380] ;  /* 0x00007000ff0677ac */ /* 0x000ea20008000a00 */
[----:B------:R-:W1:Y:S06]  /*0040*/  S2R R3, SR_TID.X ;  /* 0x0000000000037919 */ /* 0x000e6c0000002100 */
[----:B------:R-:W0:Y:S08]  /*0050*/  S2UR UR5, SR_CTAID.Y ;  /* 0x00000000000579c3 */ /* 0x000e300000002600 */
[----:B------:R-:W0:Y:S08]  /*0060*/  LDC R5, c[0x0][0x364] ;  /* 0x0000d900ff057b82 */ /* 0x000e300000000800 */
[----:B------:R-:W1:Y:S01]  /*0070*/  S2UR UR4, SR_CTAID.X ;  /* 0x00000000000479c3 */ /* 0x000e620000002500 */
[----:B0-----:R-:W-:-:S05]  /*0080*/  IMAD R0, R5, UR5, R0 ;  /* 0x0000000505007c24 */ /* 0x001fca000f8e0200 */
[----:B--2---:R-:W-:Y:S01]  /*0090*/  ISETP.GE.AND P0, PT, R0, UR7, PT ;  /* 0x0000000700007c0c */ /* 0x004fe2000bf06270 */
[----:B-1----:R-:W-:-:S05]  /*00a0*/  IMAD R3, R2, UR4, R3 ;  /* 0x0000000402037c24 */ /* 0x002fca000f8e0203 */
[----:B------:R-:W-:-:S13]  /*00b0*/  ISETP.GE.OR P0, PT, R3, UR6, P0 ;  /* 0x0000000603007c0c */ /* 0x000fda0008706670 */
[----:B------:R-:W-:Y:S05]  /*00c0*/  @P0 EXIT ;  /* 0x000000000000094d */ /* 0x000fea0003800000 */
[----:B------:R-:W0:Y:S01]  /*00d0*/  LDC R4, c[0x0][0x390] ;  /* 0x0000e400ff047b82 */ /* 0x000e220000000800 */
[----:B------:R-:W1:Y:S01]  /*00e0*/  LDCU.64 UR4, c[0x0][0x358] ;  /* 0x00006b00ff0477ac */ /* 0x000e620008000a00 */
[----:B------:R-:W-:Y:S01]  /*00f0*/  BSSY.RECONVERGENT B1, `(.L_x_0) ;  /* 0x00000cc000017945 */ /* 0x000fe20003800200 */
[----:B------:R-:W-:Y:S01]  /*0100*/  HFMA2 R18, -RZ, RZ, 0, 0 ;  /* 0x00000000ff127431 */ /* 0x000fe200000001ff */
[----:B------:R-:W2:Y:S01]  /*0110*/  LDCU.64 UR6, c[0x0][0x388] ;  /* 0x00007100ff0677ac */ /* 0x000ea20008000a00 */
[----:B0-----:R-:W-:-:S04]  /*0120*/  VIADDMNMX R4, R3, -R4, 0xffffffff, !PT ;  /* 0xffffffff03047446 */ /* 0x001fc80007800904 */
[----:B------:R-:W-:-:S13]  /*0130*/  ISETP.GE.AND P0, PT, R4, R3, PT ;  /* 0x000000030400720c */ /* 0x000fda0003f06270 */
[----:B-12---:R-:W-:Y:S05]  /*0140*/  @P0 BRA `(.L_x_1) ;  /* 0x0000000c00180947 */ /* 0x006fea0003800000 */
[----:B------:R-:W0:Y:S01]  /*0150*/  LDC R5, c[0x0][0x394] ;  /* 0x0000e500ff057b82 */ /* 0x000e220000000800 */
[----:B------:R-:W-:Y:S01]  /*0160*/  IMAD.MOV.U32 R18, RZ, RZ, RZ ;  /* 0x000000ffff127224 */ /* 0x000fe200078e00ff */
[----:B0-----:R-:W-:-:S04]  /*0170*/  VIADDMNMX R5, R0, -R5, 0xffffffff, !PT ;  /* 0xffffffff00057446 */ /* 0x001fc80007800905 */
[----:B------:R-:W-:Y:S02]  /*0180*/  IADD3 R2, PT, PT, R0, -R5, RZ ;  /* 0x8000000500027210 */ /* 0x000fe40007ffe0ff */
[----:B------:R-:W-:Y:S02]  /*0190*/  IADD3 R7, PT, PT, R5, 0x1, RZ ;  /* 0x0000000105077810 */ /* 0x000fe40007ffe0ff */
[C---:B------:R-:W-:Y:S02]  /*01a0*/  LOP3.LUT R6, R2.reuse, 0xf, RZ, 0xc0, !PT ;  /* 0x0000000f02067812 */ /* 0x040fe400078ec0ff */
[C---:B------:R-:W-:Y:S02]  /*01b0*/  LOP3.LUT R8, R2.reuse, 0x7, RZ, 0xc0, !PT ;  /* 0x0000000702087812 */ /* 0x040fe400078ec0ff */
[----:B------:R-:W-:-:S07]  /*01c0*/  LOP3.LUT R9, R2, 0x3, RZ, 0xc0, !PT ;  /* 0x0000000302097812 */ /* 0x000fce00078ec0ff */
.L_x_12:
[----:B------:R-:W-:Y:S01]  /*01d0*/  ISETP.GT.U32.AND P0, PT, R7, R0, PT ;  /* 0x000000000700720c */ /* 0x000fe20003f04070 */
[----:B------:R-:W-:Y:S01]  /*01e0*/  BSSY.RECONVERGENT B0, `(.L_x_2) ;  /* 0x00000ba000007945 */ /* 0x000fe20003800200 */
[----:B------:R-:W-:-:S11]  /*01f0*/  IADD3 R4, PT, PT, R4, 0x1, RZ ;  /* 0x0000000104047810 */ /* 0x000fd60007ffe0ff */
[----:B------:R-:W-:Y:S05]  /*0200*/  @P0 BRA `(.L_x_3) ;  /* 0x0000000800dc0947 */ /* 0x000fea0003800000 */
[----:B------:R-:W0:Y:S01]  /*0210*/  LDC R12, c[0x0][0x394] ;  /* 0x0000e500ff0c7b82 */ /* 0x000e220000000800 */
[----:B------:R-:W1:Y:S01]  /*0220*/  LDCU UR8, c[0x0][0x384] ;  /* 0x00007080ff0877ac */ /* 0x000e620008000800 */
[----:B------:R-:W-:Y:S01]  /*0230*/  IMAD.IADD R10, R5, 0x1, -R0 ;  /* 0x00000001050a7824 */ /* 0x000fe200078e0a00 */
[----:B------:R-:W-:Y:S01]  /*0240*/  IADD3 R13, PT, PT, R3, -R4, RZ ;  /* 0x80000004030d7210 */ /* 0x000fe20007ffe0ff */
[----:B------:R-:W-:Y:S03]  /*0250*/  BSSY.RECONVERGENT B2, `(.L_x_4) ;  /* 0x000004f000027945 */ /* 0x000fe60003800200 */
[----:B------:R-:W-:Y:S02]  /*0260*/  ISETP.GT.U32.AND P0, PT, R10, -0x10, PT ;  /* 0xfffffff00a00780c */ /* 0x000fe40003f04070 */
[----:B------:R-:W-:Y:S01]  /*0270*/  MOV R10, R7 ;  /* 0x00000007000a7202 */ /* 0x000fe20000000f00 */
[----:B-1----:R-:W-:-:S02]  /*0280*/  IMAD R11, R4, UR8, RZ ;  /* 0x00000008040b7c24 */ /* 0x002fc4000f8e02ff */
[----:B0-----:R-:W-:-:S08]  /*0290*/  IMAD R19, R13, R12, R0 ;  /* 0x0000000c0d137224 */ /* 0x001fd000078e0200 */
[----:B------:R-:W-:Y:S05]  /*02a0*/  @P0 BRA `(.L_x_5) ;  /* 0x0000000400240947 */ /* 0x000fea0003800000 */
[----:B------:R-:W-:Y:S01]  /*02b0*/  LOP3.LUT R21, R2, 0xfffffff0, RZ, 0xc0, !PT ;  /* 0xfffffff002157812 */ /* 0x000fe200078ec0ff */
[----:B------:R-:W-:Y:S01]  /*02c0*/  BSSY.RECONVERGENT B3, `(.L_x_6) ;  /* 0x0000046000037945 */ /* 0x000fe20003800200 */
[----:B------:R-:W-:Y:S01]  /*02d0*/  IMAD R10, R13, R12, R2 ;  /* 0x0000000c0d0a7224 */ /* 0x000fe200078e0202 */
[----:B------:R-:W-:Y:S01]  /*02e0*/  MOV R22, R5 ;  /* 0x0000000500167202 */ /* 0x000fe20000000f00 */
[----:B------:R-:W-:Y:S01]  /*02f0*/  IMAD.IADD R20, R5, 0x1, R11 ;  /* 0x0000000105147824 */ /* 0x000fe200078e020b */
[----:B------:R-:W-:-:S07]  /*0300*/  IADD3 R21, PT, PT, -R21, RZ, RZ ;  /* 0x000000ff15157210 */ /* 0x000fce0007ffe1ff */
.L_x_7:
[----:B------:R-:W0:Y:S01]  /*0310*/  LDC.64 R16, c[0x0][0x388] ;  /* 0x0000e200ff107b82 */ /* 0x000e220000000a00 */
[----:B------:R-:W-:Y:S01]  /*0320*/  VIADD R14, R22, 0x1 ;  /* 0x00000001160e7836 */ /* 0x000fe20000000000 */
[----:B------:R-:W-:Y:S02]  /*0330*/  IADD3 R23, PT, PT, R20, 0x1, RZ ;  /* 0x0000000114177810 */ /* 0x000fe40007ffe0ff */
[----:B------:R-:W-:Y:S02]  /*0340*/  IADD3 R25, PT, PT, R10, -0x1, RZ ;  /* 0xffffffff0a197810 */ /* 0x000fe40007ffe0ff */
[----:B------:R-:W-:Y:S02]  /*0350*/  IADD3 R15, P0, PT, R11, R14, RZ ;  /* 0x0000000e0b0f7210 */ /* 0x000fe40007f1e0ff */
[----:B------:R-:W1:Y:S03]  /*0360*/  LDC.64 R12, c[0x0][0x398] ;  /* 0x0000e600ff0c7b82 */ /* 0x000e660000000a00 */
[----:B------:R-:W-:Y:S01]  /*0370*/  IMAD.X R24, RZ, RZ, RZ, P0 ;  /* 0x000000ffff187224 */ /* 0x000fe200000e06ff */
[----:B------:R-:W-:-:S04]  /*0380*/  LEA R14, P0, R15, UR6, 0x2 ;  /* 0x000000060f0e7c11 */ /* 0x000fc8000f8010ff */
[----:B------:R-:W-:-:S05]  /*0390*/  LEA.HI.X R15, R15, UR7, R24, 0x2, P0 ;  /* 0x000000070f0f7c11 */ /* 0x000fca00080f1418 */
[----:B------:R-:W2:Y:S01]  /*03a0*/  LDG.E R26, desc[UR4][R14.64+0x4] ;  /* 0x000004040e1a7981 */ /* 0x000ea2000c1e1900 */
[----:B0-----:R-:W-:-:S03]  /*03b0*/  IMAD.WIDE.U32 R16, R23, 0x4, R16 ;  /* 0x0000000417107825 */ /* 0x001fc600078e0010 */
[----:B------:R-:W3:Y:S04]  /*03c0*/  LDG.E R29, desc[UR4][R14.64+0x3c] ;  /* 0x00003c040e1d7981 */ /* 0x000ee8000c1e1900 */
[----:B------:R-:W4:Y:S01]  /*03d0*/  LDG.E R23, desc[UR4][R14.64+0x8] ;  /* 0x000008040e177981 */ /* 0x000f22000c1e1900 */
[----:B-1----:R-:W-:-:S03]  /*03e0*/  IMAD.WIDE R12, R25, 0x4, R12 ;  /* 0x00000004190c7825 */ /* 0x002fc600078e020c */
[----:B------:R-:W5:Y:S04]  /*03f0*/  LDG.E R17, desc[UR4][R16.64] ;  /* 0x0000000410117981 */ /* 0x000f68000c1e1900 */
[----:B------:R-:W5:Y:S04]  /*0400*/  LDG.E R25, desc[UR4][R12.64] ;  /* 0x000000040c197981 */ /* 0x000f68000c1e1900 */
[----:B------:R-:W2:Y:S04]  /*0410*/  LDG.E R27, desc[UR4][R12.64+-0x4] ;  /* 0xfffffc040c1b7981 */ /* 0x000ea8000c1e1900 */
[----:B------:R-:W4:Y:S04]  /*0420*/  LDG.E R24, desc[UR4][R12.64+-0x8] ;  /* 0xfffff8040c187981 */ /* 0x000f28000c1e1900 */
[----:B------:R-:W3:Y:S01]  /*0430*/  LDG.E R16, desc[UR4][R14.64+0x14] ;  /* 0x000014040e107981 */ /* 0x000ee2000c1e1900 */
[----:B-----5:R-:W-:-:S03]  /*0440*/  FFMA R25, R17, R25, R18 ;  /* 0x0000001911197223 */ /* 0x020fc60000000012 */
[----:B------:R-:W5:Y:S01]  /*0450*/  LDG.E R18, desc[UR4][R14.64+0xc] ;  /* 0x00000c040e127981 */ /* 0x000f62000c1e1900 */
[----:B--2---:R-:W-:-:S03]  /*0460*/  FFMA R26, R26, R27, R25 ;  /* 0x0000001b1a1a7223 */ /* 0x004fc60000000019 */
[----:B------:R-:W5:Y:S01]  /*0470*/  LDG.E R25, desc[UR4][R12.64+-0xc] ;  /* 0xfffff4040c197981 */ /* 0x000f62000c1e1900 */
[----:B----4-:R-:W-:-:S03]  /*0480*/  FFMA R23, R23, R24, R26 ;  /* 0x0000001817177223 */ /* 0x010fc6000000001a */
[----:B------:R-:W2:Y:S04]  /*0490*/  LDG.E R24, desc[UR4][R12.64+-0x10] ;  /* 0xfffff0040c187981 */ /* 0x000ea8000c1e1900 */
[----:B------:R-:W2:Y:S04]  /*04a0*/  LDG.E R27, desc[UR4][R14.64+0x10] ;  /* 0x000010040e1b7981 */ /* 0x000ea8000c1e1900 */
[----:B------:R-:W3:Y:S04]  /*04b0*/  LDG.E R17, desc[UR4][R12.64+-0x14] ;  /* 0xffffec040c117981 */ /* 0x000ee8000c1e1900 */
[----:B------:R-:W4:Y:S01]  /*04c0*/  LDG.E R26, desc[UR4][R12.64+-0x3c] ;  /* 0xffffc4040c1a7981 */ /* 0x000f22000c1e1900 */
[----:B-----5:R-:W-:-:S03]  /*04d0*/  FFMA R18, R18, R25, R23 ;  /* 0x0000001912127223 */ /* 0x020fc60000000017 */
[----:B------:R-:W5:Y:S04]  /*04e0*/  LDG.E R23, desc[UR4][R12.64+-0x18] ;  /* 0xffffe8040c177981 */ /* 0x000f68000c1e1900 */
[----:B------:R-:W4:Y:S01]  /*04f0*/  LDG.E R25, desc[UR4][R14.64+0x1c] ;  /* 0x00001c040e197981 */ /* 0x000f22000c1e1900 */
[----:B--2---:R-:W-:-:S03]  /*0500*/  FFMA R27, R27, R24, R18 ;  /* 0x000000181b1b7223 */ /* 0x004fc60000000012 */
[----:B------:R-:W5:Y:S04]  /*0510*/  LDG.E R18, desc[UR4][R14.64+0x18] ;  /* 0x000018040e127981 */ /* 0x000f68000c1e1900 */
[----:B------:R-:W4:Y:S01]  /*0520*/  LDG.E R24, desc[UR4][R12.64+-0x1c] ;  /* 0xffffe4040c187981 */ /* 0x000f22000c1e1900 */
[----:B---3--:R-:W-:-:S03]  /*0530*/  FFMA R27, R16, R17, R27 ;  /* 0x00000011101b7223 */ /* 0x008fc6000000001b */
[----:B------:R-:W2:Y:S04]  /*0540*/  LDG.E R17, desc[UR4][R12.64+-0x20] ;  /* 0xffffe0040c117981 */ /* 0x000ea8000c1e1900 */
[----:B------:R-:W2:Y:S01]  /*0550*/  LDG.E R16, desc[UR4][R14.64+0x20] ;  /* 0x000020040e107981 */ /* 0x000ea2000c1e1900 */
[----:B-----5:R-:W-:-:S03]  /*0560*/  FFMA R18, R18, R23, R27 ;  /* 0x0000001712127223 */ /* 0x020fc6000000001b */
[----:B------:R-:W3:Y:S01]  /*0570*/  LDG.E R23, desc[UR4][R12.64+-0x24] ;  /* 0xffffdc040c177981 */ /* 0x000ee2000c1e1900 */
[----:B----4-:R-:W-:-:S03]  /*0580*/  FFMA R25, R25, R24, R18 ;  /* 0x0000001819197223 */ /* 0x010fc60000000012 */
[----:B------:R-:W3:Y:S04]  /*0590*/  LDG.E R18, desc[UR4][R14.64+0x24] ;  /* 0x000024040e127981 */ /* 0x000ee8000c1e1900 */
[----:B------:R-:W4:Y:S04]  /*05a0*/  LDG.E R24, desc[UR4][R12.64+-0x28] ;  /* 0xffffd8040c187981 */ /* 0x000f28000c1e1900 */
[----:B------:R-:W4:Y:S01]  /*05b0*/  LDG.E R27, desc[UR4][R14.64+0x28] ;  /* 0x000028040e1b7981 */ /* 0x000f22000c1e1900 */
[----:B--2---:R-:W-:-:S03]  /*05c0*/  FFMA R25, R16, R17, R25 ;  /* 0x0000001110197223 */ /* 0x004fc60000000019 */
[----:B------:R-:W2:Y:S04]  /*05d0*/  LDG.E R16, desc[UR4][R12.64+-0x2c] ;  /* 0xffffd4040c107981 */ /* 0x000ea8000c1e1900 */
[----:B------:R-:W2:Y:S01]  /*05e0*/  LDG.E R17, desc[UR4][R14.64+0x2c] ;  /* 0x00002c040e117981 */ /* 0x000ea2000c1e1900 */
[----:B---3--:R-:W-:-:S03]  /*05f0*/  FFMA R18, R18, R23, R25 ;  /* 0x0000001712127223 */ /* 0x008fc60000000019 */
[----:B------:R-:W3:Y:S01]  /*0600*/  LDG.E R23, desc[UR4][R12.64+-0x30] ;  /* 0xffffd0040c177981 */ /* 0x000ee2000c1e1900 */
[----:B----4-:R-:W-:-:S03]  /*0610*/  FFMA R24, R27, R24, R18 ;  /* 0x000000181b187223 */ /* 0x010fc60000000012 */
[----:B------:R-:W3:Y:S04]  /*0620*/  LDG.E R18, desc[UR4][R14.64+0x30] ;  /* 0x000030040e127981 */ /* 0x000ee8000c1e1900 */
[----:B------:R-:W4:Y:S01]  /*0630*/  LDG.E R27, desc[UR4][R14.64+0x34] ;  /* 0x000034040e1b7981 */ /* 0x000f22000c1e1900 */
[----:B--2---:R-:W-:-:S03]  /*0640*/  FFMA R25, R17, R16, R24 ;  /* 0x0000001011197223 */ /* 0x004fc60000000018 */
[----:B------:R-:W4:Y:S04]  /*0650*/  LDG.E R24, desc[UR4][R12.64+-0x34] ;  /* 0xffffcc040c187981 */ /* 0x000f28000c1e1900 */
[----:B------:R-:W2:Y:S04]  /*0660*/  LDG.E R17, desc[UR4][R12.64+-0x38] ;  /* 0xffffc8040c117981 */ /* 0x000ea8000c1e1900 */
[----:B------:R-:W2:Y:S01]  /*0670*/  LDG.E R16, desc[UR4][R14.64+0x38] ;  /* 0x000038040e107981 */ /* 0x000ea2000c1e1900 */
[----:B------:R-:W-:-:S04]  /*0680*/  IADD3 R21, PT, PT, R21, 0x10, RZ ;  /* 0x0000001015157810 */ /* 0x000fc80007ffe0ff */
[----:B------:R-:W-:Y:S01]  /*0690*/  ISETP.NE.AND P0, PT, R21, RZ, PT ;  /* 0x000000ff1500720c */ /* 0x000fe20003f05270 */
[----:B------:R-:W-:Y:S01]  /*06a0*/  VIADD R10, R10, 0xfffffff0 ;  /* 0xfffffff00a0a7836 */ /* 0x000fe20000000000 */
[----:B------:R-:W-:Y:S02]  /*06b0*/  IADD3 R22, PT, PT, R22, 0x10, RZ ;  /* 0x0000001016167810 */ /* 0x000fe40007ffe0ff */
[----:B------:R-:W-:Y:S01]  /*06c0*/  IADD3 R20, PT, PT, R20, 0x10, RZ ;  /* 0x0000001014147810 */ /* 0x000fe20007ffe0ff */
[----:B---3--:R-:W-:-:S04]  /*06d0*/  FFMA R18, R18, R23, R25 ;  /* 0x0000001712127223 */ /* 0x008fc80000000019 */
[----:B----4-:R-:W-:-:S04]  /*06e0*/  FFMA R27, R27, R24, R18 ;  /* 0x000000181b1b7223 */ /* 0x010fc80000000012 */
[----:B--2---:R-:W-:-:S04]  /*06f0*/  FFMA R16, R16, R17, R27 ;  /* 0x0000001110107223 */ /* 0x004fc8000000001b */
[----:B------:R-:W-:Y:S01]  /*0700*/  FFMA R18, R29, R26, R16 ;  /* 0x0000001a1d127223 */ /* 0x000fe20000000010 */
[----:B------:R-:W-:Y:S06]  /*0710*/  @P0 BRA `(.L_x_7) ;  /* 0xfffffff800fc0947 */ /* 0x000fec000383ffff */
[----:B------:R-:W-:Y:S05]  /*0720*/  BSYNC.RECONVERGENT B3 ;  /* 0x0000000000037941 */ /* 0x000fea0003800200 */
.L_x_6:
[----:B------:R-:W-:-:S07]  /*0730*/  IADD3 R10, PT, PT, R22, 0x1, RZ ;  /* 0x00000001160a7810 */ /* 0x000fce0007ffe0ff */
.L_x_5:
[----:B------:R-:W-:Y:S05]  /*0740*/  BSYNC.RECONVERGENT B2 ;  /* 0x0000000000027941 */ /* 0x000fea0003800200 */
.L_x_4:
[----:B------:R-:W-:-:S13]  /*0750*/  ISETP.NE.AND P0, PT, R6, RZ, PT ;  /* 0x000000ff0600720c */ /* 0x000fda0003f05270 */
[----:B------:R-:W-:Y:S05]  /*0760*/  @!P0 BRA `(.L_x_3) ;  /* 0x0000000400848947 */ /* 0x000fea0003800000 */
[----:B------:R-:W-:Y:S01]  /*0770*/  IADD3 R12, PT, PT, R6, -0x1, RZ ;  /* 0xffffffff060c7810 */ /* 0x000fe20007ffe0ff */
[----:B------:R-:W-:Y:S01]  /*0780*/  BSSY.RECONVERGENT B2, `(.L_x_8) ;  /* 0x0000028000027945 */ /* 0x000fe20003800200 */
[----:B------:R-:W-:Y:S02]  /*0790*/  ISETP.NE.AND P0, PT, R8, RZ, PT ;  /* 0x000000ff0800720c */ /* 0x000fe40003f05270 */
[----:B------:R-:W-:-:S13]  /*07a0*/  ISETP.GE.U32.AND P1, PT, R12, 0x7, PT ;  /* 0x000000070c00780c */ /* 0x000fda0003f26070 */
[----:B------:R-:W-:Y:S05]  /*07b0*/  @!P1 BRA `(.L_x_9) ;  /* 0x0000000000909947 */ /* 0x000fea0003800000 */
[----:B------:R-:W0:Y:S01]  /*07c0*/  LDC.64 R14, c[0x0][0x388] ;  /* 0x0000e200ff0e7b82 */ /* 0x000e220000000a00 */
[----:B------:R-:W1:Y:S01]  /*07d0*/  LDCU.64 UR8, c[0x0][0x388] ;  /* 0x00007100ff0877ac */ /* 0x000e620008000a00 */
[C---:B------:R-:W-:Y:S01]  /*07e0*/  IMAD.IADD R13, R10.reuse, 0x1, R11 ;  /* 0x000000010a0d7824 */ /* 0x040fe200078e020b */
[C---:B------:R-:W-:Y:S02]  /*07f0*/  IADD3 R21, PT, PT, -R10.reuse, R19, RZ ;  /* 0x000000130a157210 */ /* 0x040fe40007ffe1ff */
[----:B------:R-:W-:-:S03]  /*0800*/  IADD3 R20, P1, PT, R10, R11, RZ ;  /* 0x0000000b0a147210 */ /* 0x000fc60007f3e0ff */
[----:B------:R-:W2:Y:S01]  /*0810*/  LDC.64 R16, c[0x0][0x398] ;  /* 0x0000e600ff107b82 */ /* 0x000ea20000000a00 */
[----:B0-----:R-:W-:Y:S01]  /*0820*/  IMAD.WIDE.U32 R14, R13, 0x4, R14 ;  /* 0x000000040d0e7825 */ /* 0x001fe200078e000e */
[----:B------:R-:W-:Y:S02]  /*0830*/  IADD3.X R13, PT, PT, RZ, RZ, RZ, P1, !PT ;  /* 0x000000ffff0d7210 */ /* 0x000fe40000ffe4ff */
[----:B-1----:R-:W-:-:S03]  /*0840*/  LEA R12, P1, R20, UR8, 0x2 ;  /* 0x00000008140c7c11 */ /* 0x002fc6000f8210ff */
[----:B------:R-:W3:Y:S01]  /*0850*/  LDG.E R15, desc[UR4][R14.64] ;  /* 0x000000040e0f7981 */ /* 0x000ee2000c1e1900 */
[----:B------:R-:W-:Y:S01]  /*0860*/  LEA.HI.X R13, R20, UR9, R13, 0x2, P1 ;  /* 0x00000009140d7c11 */ /* 0x000fe200088f140d */
[----:B--2---:R-:W-:-:S04]  /*0870*/  IMAD.WIDE R16, R21, 0x4, R16 ;  /* 0x0000000415107825 */ /* 0x004fc800078e0210 */
[----:B------:R-:W2:Y:S04]  /*0880*/  LDG.E R25, desc[UR4][R12.64+0x4] ;  /* 0x000004040c197981 */ /* 0x000ea8000c1e1900 */
[----:B------:R-:W3:Y:S04]  /*0890*/  LDG.E R22, desc[UR4][R16.64] ;  /* 0x0000000410167981 */ /* 0x000ee8000c1e1900 */
[----:B------:R-:W2:Y:S04]  /*08a0*/  LDG.E R24, desc[UR4][R16.64+-0x4] ;  /* 0xfffffc0410187981 */ /* 0x000ea8000c1e1900 */
[----:B------:R-:W4:Y:S04]  /*08b0*/  LDG.E R20, desc[UR4][R16.64+-0x8] ;  /* 0xfffff80410147981 */ /* 0x000f28000c1e1900 */
[----:B------:R-:W4:Y:S04]  /*08c0*/  LDG.E R21, desc[UR4][R12.64+0x8] ;  /* 0x000008040c157981 */ /* 0x000f28000c1e1900 */
[----:B------:R-:W5:Y:S04]  /*08d0*/  LDG.E R23, desc[UR4][R12.64+0xc] ;  /* 0x00000c040c177981 */ /* 0x000f68000c1e1900 */
[----:B------:R-:W5:Y:S04]  /*08e0*/  LDG.E R26, desc[UR4][R16.64+-0x14] ;  /* 0xffffec04101a7981 */ /* 0x000f68000c1e1900 */
[----:B------:R-:W5:Y:S04]  /*08f0*/  LDG.E R14, desc[UR4][R12.64+0x18] ;  /* 0x000018040c0e7981 */ /* 0x000f68000c1e1900 */
[----:B------:R-:W5:Y:S04]  /*0900*/  LDG.E R27, desc[UR4][R16.64+-0x18] ;  /* 0xffffe804101b7981 */ /* 0x000f68000c1e1900 */
[----:B------:R-:W5:Y:S01]  /*0910*/  LDG.E R29, desc[UR4][R16.64+-0x1c] ;  /* 0xffffe404101d7981 */ /* 0x000f62000c1e1900 */
[----:B---3--:R-:W-:-:S03]  /*0920*/  FFMA R22, R15, R22, R18 ;  /* 0x000000160f167223 */ /* 0x008fc60000000012 */
[----:B------:R-:W5:Y:S01]  /*0930*/  LDG.E R18, desc[UR4][R16.64+-0xc] ;  /* 0xfffff40410127981 */ /* 0x000f62000c1e1900 */
[----:B--2---:R-:W-:-:S03]  /*0940*/  FFMA R28, R25, R24, R22 ;  /* 0x00000018191c7223 */ /* 0x004fc60000000016 */
[----:B------:R-:W2:Y:S04]  /*0950*/  LDG.E R25, desc[UR4][R16.64+-0x10] ;  /* 0xfffff00410197981 */ /* 0x000ea8000c1e1900 */
[----:B------:R-:W2:Y:S04]  /*0960*/  LDG.E R22, desc[UR4][R12.64+0x10] ;  /* 0x000010040c167981 */ /* 0x000ea8000c1e1900 */
[----:B------:R-:W3:Y:S04]  /*0970*/  LDG.E R15, desc[UR4][R12.64+0x14] ;  /* 0x000014040c0f7981 */ /* 0x000ee8000c1e1900 */
[----:B------:R-:W3:Y:S01]  /*0980*/  LDG.E R24, desc[UR4][R12.64+0x1c] ;  /* 0x00001c040c187981 */ /* 0x000ee2000c1e1900 */
[----:B----4-:R-:W-:Y:S01]  /*0990*/  FFMA R20, R21, R20, R28 ;  /* 0x0000001415147223 */ /* 0x010fe2000000001c */
[----:B------:R-:W-:-:S03]  /*09a0*/  IADD3 R10, PT, PT, R10, 0x8, RZ ;  /* 0x000000080a0a7810 */ /* 0x000fc60007ffe0ff */
[----:B-----5:R-:W-:-:S04]  /*09b0*/  FFMA R23, R23, R18, R20 ;  /* 0x0000001217177223 */ /* 0x020fc80000000014 */
[----:B--2---:R-:W-:-:S04]  /*09c0*/  FFMA R22, R22, R25, R23 ;  /* 0x0000001916167223 */ /* 0x004fc80000000017 */
[----:B---3--:R-:W-:-:S04]  /*09d0*/  FFMA R15, R15, R26, R22 ;  /* 0x0000001a0f0f7223 */ /* 0x008fc80000000016 */
[----:B------:R-:W-:-:S04]  /*09e0*/  FFMA R15, R14, R27, R15 ;  /* 0x0000001b0e0f7223 */ /* 0x000fc8000000000f */
[----:B------:R-:W-:-:S07]  /*09f0*/  FFMA R18, R24, R29, R15 ;  /* 0x0000001d18127223 */ /* 0x000fce000000000f */
.L_x_9:
[----:B------:R-:W-:Y:S05]  /*0a00*/  BSYNC.RECONVERGENT B2 ;  /* 0x0000000000027941 */ /* 0x000fea0003800200 */
.L_x_8:
[----:B------:R-:W-:Y:S05]  /*0a10*/  @!P0 BRA `(.L_x_3) ;  /* 0x0000000000d88947 */ /* 0x000fea0003800000 */
[----:B------:R-:W-:Y:S01]  /*0a20*/  VIADD R12, R8, 0xffffffff ;  /* 0xffffffff080c7836 */ /* 0x000fe20000000000 */
[----:B------:R-:W-:Y:S01]  /*0a30*/  BSSY.RECONVERGENT B2, `(.L_x_10) ;  /* 0x000001c000027945 */ /* 0x000fe20003800200 */
[----:B------:R-:W-:-:S03]  /*0a40*/  ISETP.NE.AND P0, PT, R9, RZ, PT ;  /* 0x000000ff0900720c */ /* 0x000fc60003f05270 */
[----:B------:R-:W-:-:S13]  /*0a50*/  ISETP.GE.U32.AND P1, PT, R12, 0x3, PT ;  /* 0x000000030c00780c */ /* 0x000fda0003f26070 */
[----:B------:R-:W-:Y:S05]  /*0a60*/  @!P1 BRA `(.L_x_11) ;  /* 0x0000000000609947 */ /* 0x000fea0003800000 */
[----:B------:R-:W0:Y:S01]  /*0a70*/  LDC.64 R14, c[0x0][0x388] ;  /* 0x0000e200ff0e7b82 */ /* 0x000e220000000a00 */
[----:B------:R-:W1:Y:S01]  /*0a80*/  LDCU.64 UR8, c[0x0][0x388] ;  /* 0x00007100ff0877ac */ /* 0x000e620008000a00 */
[CC--:B------:R-:W-:Y:S02]  /*0a90*/  IADD3 R13, PT, PT, R10.reuse, R11.reuse, RZ ;  /* 0x0000000b0a0d7210 */ /* 0x0c0fe40007ffe0ff */
[C---:B------:R-:W-:Y:S02]  /*0aa0*/  IADD3 R20, P1, PT, R10.reuse, R11, RZ ;  /* 0x0000000b0a147210 */ /* 0x040fe40007f3e0ff */
[----:B------:R-:W-:Y:S02]  /*0ab0*/  IADD3 R21, PT, PT, -R10, R19, RZ ;  /* 0x000000130a157210 */ /* 0x000fe40007ffe1ff */
[----:B------:R-:W2:Y:S01]  /*0ac0*/  LDC.64 R16, c[0x0][0x398] ;  /* 0x0000e600ff107b82 */ /* 0x000ea20000000a00 */
[----:B0-----:R-:W-:Y:S01]  /*0ad0*/  IMAD.WIDE.U32 R14, R13, 0x4, R14 ;  /* 0x000000040d0e7825 */ /* 0x001fe200078e000e */
[----:B------:R-:W-:-:S02]  /*0ae0*/  IADD3.X R13, PT, PT, RZ, RZ, RZ, P1, !PT ;  /* 0x000000ffff0d7210 */ /* 0x000fc40000ffe4ff */
        /* <DEDUP_REMOVED lines=10> */
[----:B------:R-:W5:Y:S01]  /*0b90*/  LDG.E R26, desc[UR4][R16.64+-0xc] ;  /* 0xfffff404101a7981 */ /* 0x000f62000c1e1900 */
[----:B------:R-:W-:-:S02]  /*0ba0*/  VIADD R10, R10, 0x4 ;  /* 0x000000040a0a7836 */ /* 0x000fc40000000000 */
[----:B---3--:R-:W-:-:S04]  /*0bb0*/  FFMA R20, R15, R20, R18 ;  /* 0x000000140f147223 */ /* 0x008fc80000000012 */
[----:B--2---:R-:W-:-:S04]  /*0bc0*/  FFMA R20, R21, R22, R20 ;  /* 0x0000001615147223 */ /* 0x004fc80000000014 */
[----:B----4-:R-:W-:-:S04]  /*0bd0*/  FFMA R20, R23, R24, R20 ;  /* 0x0000001817147223 */ /* 0x010fc80000000014 */
[----:B-----5:R-:W-:-:S07]  /*0be0*/  FFMA R18, R25, R26, R20 ;  /* 0x0000001a19127223 */ /* 0x020fce0000000014 */
.L_x_11:
[----:B------:R-:W-:Y:S05]  /*0bf0*/  BSYNC.RECONVERGENT B2 ;  /* 0x0000000000027941 */ /* 0x000fea0003800200 */
.L_x_10:
[----:B------:R-:W-:Y:S05]  /*0c00*/  @!P0 BRA `(.L_x_3) ;  /* 0x00000000005c8947 */ /* 0x000fea0003800000 */
[----:B------:R-:W0:Y:S01]  /*0c10*/  LDC.64 R14, c[0x0][0x388] ;  /* 0x0000e200ff0e7b82 */ /* 0x000e220000000a00 */
[-C--:B------:R-:W-:Y:S02]  /*0c20*/  IADD3 R17, PT, PT, R11, R10.reuse, RZ ;  /* 0x0000000a0b117210 */ /* 0x080fe40007ffe0ff */
[----:B------:R-:W-:-:S05]  /*0c30*/  IADD3 R19, PT, PT, R19, -R10, RZ ;  /* 0x8000000a13137210 */ /* 0x000fca0007ffe0ff */
[----:B------:R-:W1:Y:S01]  /*0c40*/  LDC.64 R12, c[0x0][0x398] ;  /* 0x0000e600ff0c7b82 */ /* 0x000e620000000a00 */
[----:B0-----:R-:W-:-:S06]  /*0c50*/  IMAD.WIDE.U32 R14, R17, 0x4, R14 ;  /* 0x00000004110e7825 */ /* 0x001fcc00078e000e */
[----:B------:R-:W2:Y:S01]  /*0c60*/  LDG.E R15, desc[UR4][R14.64] ;  /* 0x000000040e0f7981 */ /* 0x000ea2000c1e1900 */
[----:B-1----:R-:W-:-:S05]  /*0c70*/  IMAD.WIDE R12, R19, 0x4, R12 ;  /* 0x00000004130c7825 */ /* 0x002fca00078e020c */
[----:B------:R-:W2:Y:S01]  /*0c80*/  LDG.E R16, desc[UR4][R12.64] ;  /* 0x000000040c107981 */ /* 0x000ea2000c1e1900 */
[----:B------:R-:W-:Y:S01]  /*0c90*/  ISETP.NE.AND P0, PT, R9, 0x1, PT ;  /* 0x000000010900780c */ /* 0x000fe20003f05270 */
[----:B--2---:R-:W-:-:S12]  /*0ca0*/  FFMA R18, R15, R16, R18 ;  /* 0x000000100f127223 */ /* 0x004fd80000000012 */
[----:B------:R-:W-:Y:S05]  /*0cb0*/  @!P0 BRA `(.L_x_3) ;  /* 0x0000000000308947 */ /* 0x000fea0003800000 */
[----:B------:R-:W0:Y:S01]  /*0cc0*/  LDCU.64 UR8, c[0x0][0x388] ;  /* 0x00007100ff0877ac */ /* 0x000e220008000a00 */
[----:B------:R-:W-:Y:S02]  /*0cd0*/  IADD3 R11, P1, PT, R11, R10, RZ ;  /* 0x0000000a0b0b7210 */ /* 0x000fe40007f3e0ff */
[----:B------:R-:W-:Y:S02]  /*0ce0*/  ISETP.NE.AND P0, PT, R9, 0x2, PT ;  /* 0x000000020900780c */ /* 0x000fe40003f05270 */
[----:B------:R-:W-:-:S11]  /*0cf0*/  IADD3.X R14, PT, PT, RZ, RZ, RZ, P1, !PT ;  /* 0x000000ffff0e7210 */ /* 0x000fd60000ffe4ff */
[----:B------:R-:W2:Y:S01]  /*0d00*/  @P0 LDG.E R16, desc[UR4][R12.64+-0x8] ;  /* 0xfffff8040c100981 */ /* 0x000ea2000c1e1900 */
[----:B0-----:R-:W-:-:S04]  /*0d10*/  LEA R10, P1, R11, UR8, 0x2 ;  /* 0x000000080b0a7c11 */ /* 0x001fc8000f8210ff */
[----:B------:R-:W-:Y:S02]  /*0d20*/  LEA.HI.X R11, R11, UR9, R14, 0x2, P1 ;  /* 0x000000090b0b7c11 */ /* 0x000fe400088f140e */
[----:B------:R-:W3:Y:S04]  /*0d30*/  LDG.E R14, desc[UR4][R12.64+-0x4] ;  /* 0xfffffc040c0e7981 */ /* 0x000ee8000c1e1900 */
[----:B------:R-:W3:Y:S04]  /*0d40*/  LDG.E R15, desc[UR4][R10.64+0x4] ;  /* 0x000004040a0f7981 */ /* 0x000ee8000c1e1900 */
[----:B------:R-:W2:Y:S01]  /*0d50*/  @P0 LDG.E R17, desc[UR4][R10.64+0x8] ;  /* 0x000008040a110981 */ /* 0x000ea2000c1e1900 */
[----:B---3--:R-:W-:-:S04]  /*0d60*/  FFMA R18, R15, R14, R18 ;  /* 0x0000000e0f127223 */ /* 0x008fc80000000012 */
[----:B--2---:R-:W-:-:S07]  /*0d70*/  @P0 FFMA R18, R17, R16, R18 ;  /* 0x0000001011120223 */ /* 0x004fce0000000012 */
.L_x_3:
[----:B------:R-:W-:Y:S05]  /*0d80*/  BSYNC.RECONVERGENT B0 ;  /* 0x0000000000007941 */ /* 0x000fea0003800200 */
.L_x_2:
[----:B------:R-:W-:-:S13]  /*0d90*/  ISETP.NE.AND P0, PT, R3, R4, PT ;  /* 0x000000040300720c */ /* 0x000fda0003f05270 */
[----:B------:R-:W-:Y:S05]  /*0da0*/  @P0 BRA `(.L_x_12) ;  /* 0xfffffff400080947 */ /* 0x000fea000383ffff */
.L_x_1:
[----:B------:R-:W-:Y:S05]  /*0db0*/  BSYNC.RECONVERGENT B1 ;  /* 0x0000000000017941 */ /* 0x000fea0003800200 */
.L_x_0:
[----:B------:R-:W0:Y:S01]  /*0dc0*/  LDC.64 R4, c[0x0][0x3a0] ;  /* 0x0000e800ff047b82 */ /* 0x000e220000000a00 */
[----:B------:R-:W1:Y:S02]  /*0dd0*/  LDCU UR8, c[0x0][0x384] ;  /* 0x00007080ff0877ac */ /* 0x000e640008000800 */
[----:B-1----:R-:W-:-:S04]  /*0de0*/  IMAD R3, R3, UR8, R0 ;  /* 0x0000000803037c24 */ /* 0x002fc8000f8e0200 */
[----:B0-----:R-:W-:-:S05]  /*0df0*/  IMAD.WIDE R2, R3, 0x4, R4 ;  /* 0x0000000403027825 */ /* 0x001fca00078e0204 */
[----:B------:R-:W-:Y:S01]  /*0e00*/  STG.E desc[UR4][R2.64], R18 ;  /* 0x0000001202007986 */ /* 0x000fe2000c101904 */
[----:B------:R-:W-:Y:S05]  /*0e10*/  EXIT ;  /* 0x000000000000794d */ /* 0x000fea0003800000 */
.L_x_13:
[----:B------:R-:W-:-:S00]  /*0e20*/  BRA `(.L_x_13) ;  /* 0xfffffffc00fc7947 */ /* 0x000fc0000383ffff */
[----:B------:R-:W-:-:S00]  /*0e30*/  NOP ;  /* 0x0000000000007918 */ /* 0x000fc00000000000 */
        /* <DEDUP_REMOVED lines=12> */
.L_x_22:


//--------------------- .text._Z10gpu_conv1diPfiS_S_ --------------------------
	.section	.text._Z10gpu_conv1diPfiS_S_,"ax",@progbits
	.align	128
        .global         _Z10gpu_conv1diPfiS_S_
        .type           _Z10gpu_conv1diPfiS_S_,@function
        .size           _Z10gpu_conv1diPfiS_S_,(.L_x_23 - _Z10gpu_conv1diPfiS_S_)
        .other          _Z10gpu_conv1diPfiS_S_,@"STO_CUDA_ENTRY STV_DEFAULT"
_Z10gpu_conv1diPfiS_S_:
.text._Z10gpu_conv1diPfiS_S_:
[----:B------:R-:W-:Y:S01]  /*0000*/  LDC R1, c[0x0][0x37c] ;  /* 0x0000df00ff017b82 */ /* 0x000fe20000000800 */
[----:B------:R-:W0:Y:S01]  /*0010*/  S2R R12, SR_TID.X ;  /* 0x00000000000c7919 */ /* 0x000e220000002100 */
[----:B------:R-:W1:Y:S01]  /*0020*/  LDCU UR4, c[0x0][0x380] ;  /* 0x00007000ff0477ac */ /* 0x000e620008000800 */
[----:B------:R-:W0:Y:S02]  /*0030*/  S2R R3, SR_CTAID.X ;  /* 0x0000000000037919 */ /* 0x000e240000002500 */
[----:B0-----:R-:W-:-:S04]  /*0040*/  LEA R12, R3, R12, 0x6 ;  /* 0x0000000c030c7211 */ /* 0x001fc800078e30ff */
[----:B-1----:R-:W-:-:S13]  /*0050*/  ISETP.GE.AND P0, PT, R12, UR4, PT ;  /* 0x000000040c007c0c */ /* 0x002fda000bf06270 */
[----:B------:R-:W-:Y:S05]  /*0060*/  @P0 EXIT ;  /* 0x000000000000094d */ /* 0x000fea0003800000 */
[----:B------:R-:W-:Y:S01]  /*0070*/  VIMNMX R13, PT, PT, R12, 0x9, !PT ;  /* 0x000000090c0d7848 */ /* 0x000fe20007fe0100 */
[----:B------:R-:W0:Y:S01]  /*0080*/  LDCU.64 UR4, c[0x0][0x358] ;  /* 0x00006b00ff0477ac */ /* 0x000e220008000a00 */
[----:B------:R-:W-:Y:S01]  /*0090*/  BSSY.RECONVERGENT B0, `(.L_x_14) ;  /* 0x000006c000007945 */ /* 0x000fe20003800200 */
[----:B------:R-:W-:Y:S01]  /*00a0*/  IMAD.MOV.U32 R0, RZ, RZ, RZ ;  /* 0x000000ffff007224 */ /* 0x000fe200078e00ff */
[----:B------:R-:W-:-:S04]  /*00b0*/  IADD3 R7, PT, PT, R13, -0x9, RZ ;  /* 0xfffffff70d077810 */ /* 0x000fc80007ffe0ff */
[----:B------:R-:W-:-:S13]  /*00c0*/  ISETP.GT.AND P0, PT, R7, R12, PT ;  /* 0x0000000c0700720c */ /* 0x000fda0003f04270 */
[----:B0-----:R-:W-:Y:S05]  /*00d0*/  @P0 BRA `(.L_x_15) ;  /* 0x00000004009c0947 */ /* 0x001fea0003800000 */
[----:B------:R-:W-:-:S04]  /*00e0*/  IADD3 R14, PT, PT, R12, 0xa, -R13 ;  /* 0x0000000a0c0e7810 */ /* 0x000fc80007ffe80d */
[----:B------:R-:W-:-:S13]  /*00f0*/  LOP3.LUT P0, R2, R14, 0xf, RZ, 0xc0, !PT ;  /* 0x0000000f0e027812 */ /* 0x000fda000780c0ff */
[----:B------:R-:W-:Y:S05]  /*0100*/  @!P0 BRA `(.L_x_15) ;  /* 0x0000000400908947 */ /* 0x000fea0003800000 */
[----:B------:R-:W-:Y:S01]  /*0110*/  ISETP.GE.U32.AND P1, PT, R2, 0x8, PT ;  /* 0x000000080200780c */ /* 0x000fe20003f26070 */
[----:B------:R-:W-:Y:S01]  /*0120*/  BSSY.RECONVERGENT B1, `(.L_x_16) ;  /* 0x0000033000017945 */ /* 0x000fe20003800200 */
[----:B------:R-:W-:Y:S01]  /*0130*/  LOP3.LUT R22, R14, 0x7, RZ, 0xc0, !PT ;  /* 0x000000070e167812 */ /* 0x000fe200078ec0ff */
[----:B------:R-:W-:-:S03]  /*0140*/  HFMA2 R0, -RZ, RZ, 0, 0 ;  /* 0x00000000ff007431 */ /* 0x000fc600000001ff */
[----:B------:R-:W-:-:S07]  /*0150*/  ISETP.NE.AND P0, PT, R22, RZ, PT ;  /* 0x000000ff1600720c */ /* 0x000fce0003f05270 */
[----:B------:R-:W-:Y:S06]  /*0160*/  @!P1 BRA `(.L_x_17) ;  /* 0x0000000000b89947 */ /* 0x000fec0003800000 */
[----:B------:R-:W0:Y:S01]  /*0170*/  LDC.64 R4, c[0x0][0x388] ;  /* 0x0000e200ff047b82 */ /* 0x000e220000000a00 */
[----:B------:R-:W1:Y:S01]  /*0180*/  LDCU.64 UR6, c[0x0][0x398] ;  /* 0x00007300ff0677ac */ /* 0x000e620008000a00 */
[C---:B------:R-:W-:Y:S02]  /*0190*/  IADD3 R0, P1, PT, R12.reuse, -R13, RZ ;  /* 0x8000000d0c007210 */ /* 0x040fe40007f3e0ff */
[C---:B------:R-:W-:Y:S02]  /*01a0*/  IADD3 R9, PT, PT, R13.reuse, -0x8, RZ ;  /* 0xfffffff80d097810 */ /* 0x040fe40007ffe0ff */
[----:B------:R-:W-:Y:S01]  /*01b0*/  LEA.HI.X.SX32 R3, R12, 0xffffffff, 0x1, P1 ;  /* 0xffffffff0c037811 */ /* 0x000fe200008f0eff */
[C---:B------:R-:W-:Y:S01]  /*01c0*/  VIADD R11, R13.reuse, 0xfffffff9 ;  /* 0xfffffff90d0b7836 */ /* 0x040fe20000000000 */
[----:B------:R-:W-:Y:S02]  /*01d0*/  IADD3 R21, PT, PT, R13, -0x6, RZ ;  /* 0xfffffffa0d157810 */ /* 0x000fe40007ffe0ff */
[----:B-1----:R-:W-:-:S04]  /*01e0*/  LEA R2, P1, R0, UR6, 0x2 ;  /* 0x0000000600027c11 */ /* 0x002fc8000f8210ff */
[----:B------:R-:W-:Y:S01]  /*01f0*/  LEA.HI.X R3, R0, UR7, R3, 0x2, P1 ;  /* 0x0000000700037c11 */ /* 0x000fe200088f1403 */
[----:B0-----:R-:W-:-:S04]  /*0200*/  IMAD.WIDE.U32 R6, R7, 0x4, R4 ;  /* 0x0000000407067825 */ /* 0x001fc800078e0004 */
[--C-:B------:R-:W-:Y:S01]  /*0210*/  IMAD.WIDE.U32 R8, R9, 0x4, R4.reuse ;  /* 0x0000000409087825 */ /* 0x100fe200078e0004 */
[----:B------:R0:W2:Y:S04]  /*0220*/  LDG.E R0, desc[UR4][R6.64] ;  /* 0x0000000406007981 */ /* 0x0000a8000c1e1900 */
[----:B------:R-:W2:Y:S01]  /*0230*/  LDG.E R15, desc[UR4][R2.64+0x24] ;  /* 0x00002404020f7981 */ /* 0x000ea2000c1e1900 */
[--C-:B------:R-:W-:Y:S01]  /*0240*/  IMAD.WIDE.U32 R10, R11, 0x4, R4.reuse ;  /* 0x000000040b0a7825 */ /* 0x100fe200078e0004 */
[----:B------:R-:W-:Y:S02]  /*0250*/  IADD3 R23, PT, PT, R13, -0x5, RZ ;  /* 0xfffffffb0d177810 */ /* 0x000fe40007ffe0ff */
[----:B------:R1:W3:Y:S01]  /*0260*/  LDG.E R18, desc[UR4][R8.64] ;  /* 0x0000000408127981 */ /* 0x0002e2000c1e1900 */
[----:B------:R-:W-:-:S03]  /*0270*/  IMAD.WIDE.U32 R20, R21, 0x4, R4 ;  /* 0x0000000415147825 */ /* 0x000fc600078e0004 */
[----:B------:R-:W3:Y:S01]  /*0280*/  LDG.E R19, desc[UR4][R2.64+0x20] ;  /* 0x0000200402137981 */ /* 0x000ee2000c1e1900 */
[----:B------:R-:W-:-:S03]  /*0290*/  VIADD R25, R13, 0xfffffffc ;  /* 0xfffffffc0d197836 */ /* 0x000fc60000000000 */
[----:B------:R4:W5:Y:S01]  /*02a0*/  LDG.E R16, desc[UR4][R10.64] ;  /* 0x000000040a107981 */ /* 0x000962000c1e1900 */
[----:B0-----:R-:W-:-:S03]  /*02b0*/  IMAD.WIDE.U32 R6, R23, 0x4, R4 ;  /* 0x0000000417067825 */ /* 0x001fc600078e0004 */
[----:B------:R-:W5:Y:S01]  /*02c0*/  LDG.E R17, desc[UR4][R2.64+0x1c] ;  /* 0x00001c0402117981 */ /* 0x000f62000c1e1900 */
[----:B------:R-:W-:Y:S01]  /*02d0*/  IADD3 R27, PT, PT, R13, -0x3, RZ ;  /* 0xfffffffd0d1b7810 */ /* 0x000fe20007ffe0ff */
[--C-:B-1----:R-:W-:Y:S02]  /*02e0*/  IMAD.WIDE.U32 R8, R25, 0x4, R4.reuse ;  /* 0x0000000419087825 */ /* 0x102fe400078e0004 */
[----:B------:R-:W5:Y:S04]  /*02f0*/  LDG.E R20, desc[UR4][R20.64] ;  /* 0x0000000414147981 */ /* 0x000f68000c1e1900 */
[----:B------:R-:W5:Y:S01]  /*0300*/  LDG.E R23, desc[UR4][R2.64+0x18] ;  /* 0x0000180402177981 */ /* 0x000f62000c1e1900 */
[----:B------:R-:W-:Y:S01]  /*0310*/  IADD3 R29, PT, PT, R13, -0x2, RZ ;  /* 0xfffffffe0d1d7810 */ /* 0x000fe20007ffe0ff */
[----:B----4-:R-:W-:-:S02]  /*0320*/  IMAD.WIDE.U32 R10, R27, 0x4, R4 ;  /* 0x000000041b0a7825 */ /* 0x010fc400078e0004 */
[----:B------:R0:W4:Y:S04]  /*0330*/  LDG.E R6, desc[UR4][R6.64] ;  /* 0x0000000406067981 */ /* 0x000128000c1e1900 */
[----:B------:R-:W4:Y:S01]  /*0340*/  LDG.E R25, desc[UR4][R2.64+0x14] ;  /* 0x0000140402197981 */ /* 0x000f22000c1e1900 */
[----:B------:R-:W-:-:S03]  /*0350*/  IMAD.WIDE.U32 R4, R29, 0x4, R4 ;  /* 0x000000041d047825 */ /* 0x000fc600078e0004 */
[----:B------:R-:W4:Y:S04]  /*0360*/  LDG.E R8, desc[UR4][R8.64] ;  /* 0x0000000408087981 */ /* 0x000f28000c1e1900 */
[----:B------:R-:W4:Y:S04]  /*0370*/  LDG.E R27, desc[UR4][R2.64+0x10] ;  /* 0x00001004021b7981 */ /* 0x000f28000c1e1900 */
[----:B------:R-:W4:Y:S04]  /*0380*/  LDG.E R10, desc[UR4][R10.64] ;  /* 0x000000040a0a7981 */ /* 0x000f28000c1e1900 */
[----:B------:R-:W4:Y:S04]  /*0390*/  LDG.E R29, desc[UR4][R2.64+0xc] ;  /* 0x00000c04021d7981 */ /* 0x000f28000c1e1900 */
[----:B------:R-:W4:Y:S04]  /*03a0*/  LDG.E R21, desc[UR4][R2.64+0x8] ;  /* 0x0000080402157981 */ /* 0x000f28000c1e1900 */
[----:B------:R-:W4:Y:S01]  /*03b0*/  LDG.E R5, desc[UR4][R4.64] ;  /* 0x0000000404057981 */ /* 0x000f22000c1e1900 */
[----:B0-----:R-:W-:-:S02]  /*03c0*/  VIADD R7, R13, 0xffffffff ;  /* 0xffffffff0d077836 */ /* 0x001fc40000000000 */
[----:B--2---:R-:W-:-:S04]  /*03d0*/  FFMA R15, R0, R15, RZ ;  /* 0x0000000f000f7223 */ /* 0x004fc800000000ff */
[----:B---3--:R-:W-:-:S04]  /*03e0*/  FFMA R15, R18, R19, R15 ;  /* 0x00000013120f7223 */ /* 0x008fc8000000000f */
[----:B-----5:R-:W-:-:S04]  /*03f0*/  FFMA R15, R16, R17, R15 ;  /* 0x00000011100f7223 */ /* 0x020fc8000000000f */
[----:B------:R-:W-:-:S04]  /*0400*/  FFMA R15, R20, R23, R15 ;  /* 0x00000017140f7223 */ /* 0x000fc8000000000f */
[----:B----4-:R-:W-:-:S04]  /*0410*/  FFMA R15, R6, R25, R15 ;  /* 0x00000019060f7223 */ /* 0x010fc8000000000f */
[----:B------:R-:W-:-:S04]  /*0420*/  FFMA R15, R8, R27, R15 ;  /* 0x0000001b080f7223 */ /* 0x000fc8000000000f */
[----:B------:R-:W-:-:S04]  /*0430*/  FFMA R0, R10, R29, R15 ;  /* 0x0000001d0a007223 */ /* 0x000fc8000000000f */
[----:B------:R-:W-:-:S07]  /*0440*/  FFMA R0, R5, R21, R0 ;  /* 0x0000001505007223 */ /* 0x000fce0000000000 */
.L_x_17:
[----:B------:R-:W-:Y:S05]  /*0450*/  BSYNC.RECONVERGENT B1 ;  /* 0x0000000000017941 */ /* 0x000fea0003800200 */
.L_x_16:
[----:B------:R-:W-:Y:S05]  /*0460*/  @!P0 BRA `(.L_x_15) ;  /* 0x0000000000b88947 */ /* 0x000fea0003800000 */
[----:B------:R-:W-:Y:S01]  /*0470*/  ISETP.GE.U32.AND P0, PT, R22, 0x4, PT ;  /* 0x000000041600780c */ /* 0x000fe20003f06070 */
[----:B------:R-:W-:Y:S01]  /*0480*/  BSSY.RECONVERGENT B1, `(.L_x_18) ;  /* 0x0000016000017945 */ /* 0x000fe20003800200 */
[----:B------:R-:W-:-:S04]  /*0490*/  LOP3.LUT R14, R14, 0x3, RZ, 0xc0, !PT ;  /* 0x000000030e0e7812 */ /* 0x000fc800078ec0ff */
[----:B------:R-:W-:-:S07]  /*04a0*/  ISETP.NE.AND P1, PT, R14, RZ, PT ;  /* 0x000000ff0e00720c */ /* 0x000fce0003f25270 */
[----:B------:R-:W-:Y:S06]  /*04b0*/  @!P0 BRA `(.L_x_19) ;  /* 0x0000000000488947 */ /* 0x000fec0003800000 */
[----:B------:R-:W0:Y:S01]  /*04c0*/  LDC.64 R2, c[0x0][0x398] ;  /* 0x0000e600ff027b82 */ /* 0x000e220000000a00 */
[----:B------:R-:W-:-:S07]  /*04d0*/  IADD3 R9, PT, PT, R12, -R7, RZ ;  /* 0x800000070c097210 */ /* 0x000fce0007ffe0ff */
[----:B------:R-:W1:Y:S01]  /*04e0*/  LDC.64 R4, c[0x0][0x388] ;  /* 0x0000e200ff047b82 */ /* 0x000e620000000a00 */
[----:B0-----:R-:W-:-:S05]  /*04f0*/  IMAD.WIDE R2, R9, 0x4, R2 ;  /* 0x0000000409027825 */ /* 0x001fca00078e0202 */
[----:B------:R-:W2:Y:S01]  /*0500*/  LDG.E R9, desc[UR4][R2.64] ;  /* 0x0000000402097981 */ /* 0x000ea2000c1e1900 */
[----:B-1----:R-:W-:-:S03]  /*0510*/  IMAD.WIDE.U32 R4, R7, 0x4, R4 ;  /* 0x0000000407047825 */ /* 0x002fc600078e0004 */
[----:B------:R-:W3:Y:S04]  /*0520*/  LDG.E R8, desc[UR4][R2.64+-0x4] ;  /* 0xfffffc0402087981 */ /* 0x000ee8000c1e1900 */
[----:B------:R-:W2:Y:S04]  /*0530*/  LDG.E R17, desc[UR4][R4.64] ;  /* 0x0000000404117981 */ /* 0x000ea8000c1e1900 */
[----:B------:R-:W3:Y:S04]  /*0540*/  LDG.E R6, desc[UR4][R4.64+0x4] ;  /* 0x0000040404067981 */ /* 0x000ee8000c1e1900 */
[----:B------:R-:W4:Y:S04]  /*0550*/  LDG.E R10, desc[UR4][R2.64+-0x8] ;  /* 0xfffff804020a7981 */ /* 0x000f28000c1e1900 */
[----:B------:R-:W4:Y:S04]  /*0560*/  LDG.E R11, desc[UR4][R4.64+0x8] ;  /* 0x00000804040b7981 */ /* 0x000f28000c1e1900 */
[----:B------:R-:W5:Y:S04]  /*0570*/  LDG.E R15, desc[UR4][R2.64+-0xc] ;  /* 0xfffff404020f7981 */ /* 0x000f68000c1e1900 */
[----:B------:R-:W5:Y:S01]  /*0580*/  LDG.E R13, desc[UR4][R4.64+0xc] ;  /* 0x00000c04040d7981 */ /* 0x000f62000c1e1900 */
[----:B------:R-:W-:Y:S01]  /*0590*/  IADD3 R7, PT, PT, R7, 0x4, RZ ;  /* 0x0000000407077810 */ /* 0x000fe20007ffe0ff */
[----:B--2---:R-:W-:-:S04]  /*05a0*/  FFMA R9, R17, R9, R0 ;  /* 0x0000000911097223 */ /* 0x004fc80000000000 */
[----:B---3--:R-:W-:-:S04]  /*05b0*/  FFMA R6, R6, R8, R9 ;  /* 0x0000000806067223 */ /* 0x008fc80000000009 */
[----:B----4-:R-:W-:-:S04]  /*05c0*/  FFMA R6, R11, R10, R6 ;  /* 0x0000000a0b067223 */ /* 0x010fc80000000006 */
[----:B-----5:R-:W-:-:S07]  /*05d0*/  FFMA R0, R13, R15, R6 ;  /* 0x0000000f0d007223 */ /* 0x020fce0000000006 */
.L_x_19:
[----:B------:R-:W-:Y:S05]  /*05e0*/  BSYNC.RECONVERGENT B1 ;  /* 0x0000000000017941 */ /* 0x000fea0003800200 */
.L_x_18:
[----:B------:R-:W-:Y:S05]  /*05f0*/  @!P1 BRA `(.L_x_15) ;  /* 0x0000000000549947 */ /* 0x000fea0003800000 */
[----:B------:R-:W0:Y:S01]  /*0600*/  LDC.64 R4, c[0x0][0x388] ;  /* 0x0000e200ff047b82 */ /* 0x000e220000000a00 */
[----:B------:R-:W-:-:S07]  /*0610*/  IADD3 R14, PT, PT, -R14, RZ, RZ ;  /* 0x000000ff0e0e7210 */ /* 0x000fce0007ffe1ff */
[----:B------:R-:W1:Y:S01]  /*0620*/  LDC.64 R2, c[0x0][0x398] ;  /* 0x0000e600ff027b82 */ /* 0x000e620000000a00 */
[----:B0-----:R-:W-:-:S04]  /*0630*/  IMAD.WIDE.U32 R4, R7, 0x4, R4 ;  /* 0x0000000407047825 */ /* 0x001fc800078e0004 */
[----:B------:R-:W-:Y:S01]  /*0640*/  IMAD.MOV.U32 R6, RZ, RZ, R4 ;  /* 0x000000ffff067224 */ /* 0x000fe200078e0004 */
[----:B------:R-:W-:Y:S01]  /*0650*/  MOV R11, R5 ;  /* 0x00000005000b7202 */ /* 0x000fe20000000f00 */
[----:B-1----:R-:W-:-:S07]  /*0660*/  IMAD.WIDE R2, R12, 0x4, R2 ;  /* 0x000000040c027825 */ /* 0x002fce00078e0202 */
.L_x_20:
[----:B------:R-:W-:-:S03]  /*0670*/  IMAD.WIDE R4, R7, 0x4, RZ ;  /* 0x0000000407047825 */ /* 0x000fc600078e02ff */
[----:B------:R-:W-:Y:S02]  /*0680*/  IADD3 R8, P0, PT, R2, -R4, RZ ;  /* 0x8000000402087210 */ /* 0x000fe40007f1e0ff */
[----:B------:R-:W-:-:S03]  /*0690*/  MOV R4, R6 ;  /* 0x0000000600047202 */ /* 0x000fc60000000f00 */
[----:B------:R-:W-:Y:S01]  /*06a0*/  IMAD.X R9, R3, 0x1, ~R5, P0 ;  /* 0x0000000103097824 */ /* 0x000fe200000e0e05 */
[----:B------:R-:W-:-:S04]  /*06b0*/  MOV R5, R11 ;  /* 0x0000000b00057202 */ /* 0x000fc80000000f00 */
[----:B------:R-:W2:Y:S04]  /*06c0*/  LDG.E R8, desc[UR4][R8.64] ;  /* 0x0000000408087981 */ /* 0x000ea8000c1e1900 */
[----:B------:R-:W2:Y:S01]  /*06d0*/  LDG.E R5, desc[UR4][R4.64] ;  /* 0x0000000404057981 */ /* 0x000ea2000c1e1900 */
[----:B------:R-:W-:-:S05]  /*06e0*/  VIADD R14, R14, 0x1 ;  /* 0x000000010e0e7836 */ /* 0x000fca0000000000 */
[----:B------:R-:W-:Y:S02]  /*06f0*/  ISETP.NE.AND P0, PT, R14, RZ, PT ;  /* 0x000000ff0e00720c */ /* 0x000fe40003f05270 */
[----:B------:R-:W-:Y:S02]  /*0700*/  IADD3 R6, P1, PT, R6, 0x4, RZ ;  /* 0x0000000406067810 */ /* 0x000fe40007f3e0ff */
[----:B------:R-:W-:Y:S02]  /*0710*/  IADD3 R7, PT, PT, R7, 0x1, RZ ;  /* 0x0000000107077810 */ /* 0x000fe40007ffe0ff */
[----:B------:R-:W-:Y:S01]  /*0720*/  IADD3.X R11, PT, PT, RZ, R11, RZ, P1, !PT ;  /* 0x0000000bff0b7210 */ /* 0x000fe20000ffe4ff */
[----:B--2---:R-:W-:-:S06]  /*0730*/  FFMA R0, R5, R8, R0 ;  /* 0x0000000805007223 */ /* 0x004fcc0000000000 */
[----:B------:R-:W-:Y:S05]  /*0740*/  @P0 BRA `(.L_x_20) ;  /* 0xfffffffc00c80947 */ /* 0x000fea000383ffff */
.L_x_15:
[----:B------:R-:W-:Y:S05]  /*0750*/  BSYNC.RECONVERGENT B0 ;  /* 0x0000000000007941 */ /* 0x000fea0003800200 */
.L_x_14:
[----:B------:R-:W0:Y:S02]  /*0760*/  LDC.64 R2, c[0x0][0x3a0] ;  /* 0x0000e800ff027b82 */ /* 0x000e240000000a00 */
[----:B0-----:R-:W-:-:S05]  /*0770*/  IMAD.WIDE R12, R12, 0x4, R2 ;  /* 0x000000040c0c7825 */ /* 0x001fca00078e0202 */
[----:B------:R-:W-:Y:S01]  /*0780*/  STG.E desc[UR4][R12.64], R0 ;  /* 0x000000000c007986 */ /* 0x000fe2000c101904 */
[----:B------:R-:W-:Y:S05]  /*0790*/  EXIT ;  /* 0x000000000000794d */ /* 0x000fea0003800000 */
.L_x_21:
        /* <DEDUP_REMOVED lines=14> */
.L_x_23:


//--------------------- .nv.shared.reserved.0     --------------------------
	.section	.nv.shared.reserved.0,"aw",@nobits
	.weak		__nv_reservedSMEM_offset_0_alias
	.size		__nv_reservedSMEM_offset_0_alias, 0, 64
	.other		__nv_reservedSMEM_offset_0_alias,@"STO_CUDA_RESERVED_SHARED STV_DEFAULT"
__nv_reservedSMEM_offset_0_alias:
	.zero		0
	.zero		64


//--------------------- .nv.constant0._Z10gpu_conv2diiPfiiS_S_ --------------------------
	.section	.nv.constant0._Z10gpu_conv2diiPfiiS_S_,"a",@progbits
	.sectionflags	@""
	.align	4
.nv.constant0._Z10gpu_conv2diiPfiiS_S_:
	.zero		936


//--------------------- .nv.constant0._Z10gpu_conv1diPfiS_S_ --------------------------
	.section	.nv.constant0._Z10gpu_conv1diPfiS_S_,"a",@progbits
	.sectionflags	@""
	.align	4
.nv.constant0._Z10gpu_conv1diPfiS_S_:
	.zero		936


//--------------------- SYMBOLS --------------------------

	.type		.nv.reservedSmem.offset0,@object
	.size		.nv.reservedSmem.offset0,0x4
